	.target	sm_103a

	.elftype	@"ET_EXEC"


//--------------------- .note.nv.tkinfo           --------------------------
	.section	.note.nv.tkinfo,"",@"SHT_NOTE"
	.sectionflags	@"SHF_NOTE_NV_TKINFO"
	.tkinfo
        /*0018*/ 	.word	0x00000002
        /*0030*/ 	.string	""
        /*0030*/ 	.string	"ptxas"
        /*0030*/ 	.string	"Cuda compilation tools, release 13.0, V13.0.88"
        /*0030*/ 	.string	"Build cuda_13.0.r13.0/compiler.36424714_0"
        /*0030*/ 	.string	"-arch sm_103a -m 64 "



//--------------------- .note.nv.cuinfo           --------------------------
	.section	.note.nv.cuinfo,"",@"SHT_NOTE"
	.sectionflags	@"SHF_NOTE_NV_CUINFO"
        /*0018*/ 	.short	0x0002
        /*001a*/ 	.short	0x0067
        /*001c*/ 	.short	0x0082
	.zero		2


//--------------------- .nv.info                  --------------------------
	.section	.nv.info,"",@"SHT_CUDA_INFO"
	.align	4


	//----- nvinfo : EIATTR_REGCOUNT
	.align		4
        /*0000*/ 	.byte	0x04, 0x2f
        /*0002*/ 	.short	(.L_12 - .L_11)
	.align		4
.L_11:
        /*0004*/ 	.word	index@(_ZN7cutlass13device_kernelIN5flash19enable_sm80_to_sm89INS1_16FlashAttnFwdSm80INS1_25CollectiveMainloopFwdSm80ILi8ELi1ELb0EN4cute5tupleIJNS5_1CILi128EEENS7_ILi48EEENS7_ILi256EEEEEELi256ENS_10bfloat16_tEfNS_4arch4Sm80ELb1ELb0ELb1ELb1ELb1ELb1ELb1ELb0EEENS1_21CollectiveEpilogueFwdINS6_IJS8_SA_S9_EEENS6_IJNS7_ILi1EEESI_SI_EEESC_SE_Li256ELb1ELb1ELb0ELb0EEENS1_19SingleTileSchedulerILb1ELb0ELb1ELi128EEEEEEEEEvNT_6ParamsE)
        /*0008*/ 	.word	0x00000004


	//----- nvinfo : EIATTR_FRAME_SIZE
	.align		4
.L_12:
        /*000c*/ 	.byte	0x04, 0x11
        /*000e*/ 	.short	(.L_14 - .L_13)
	.align		4
.L_13:
        /*0010*/ 	.word	index@(_ZN7cutlass13device_kernelIN5flash19enable_sm80_to_sm89INS1_16FlashAttnFwdSm80INS1_25CollectiveMainloopFwdSm80ILi8ELi1ELb0EN4cute5tupleIJNS5_1CILi128EEENS7_ILi48EEENS7_ILi256EEEEEELi256ENS_10bfloat16_tEfNS_4arch4Sm80ELb1ELb0ELb1ELb1ELb1ELb1ELb1ELb0EEENS1_21CollectiveEpilogueFwdINS6_IJS8_SA_S9_EEENS6_IJNS7_ILi1EEESI_SI_EEESC_SE_Li256ELb1ELb1ELb0ELb0EEENS1_19SingleTileSchedulerILb1ELb0ELb1ELi128EEEEEEEEEvNT_6ParamsE)
        /*0014*/ 	.word	0x00000000


	//----- nvinfo : EIATTR_REGCOUNT
	.align		4
.L_14:
        /*0018*/ 	.byte	0x04, 0x2f
        /*001a*/ 	.short	(.L_16 - .L_15)
	.align		4
.L_15:
        /*001c*/ 	.word	index@(_ZN7cutlass13device_kernelIN5flash19enable_sm80_to_sm89INS1_16FlashAttnFwdSm80INS1_25CollectiveMainloopFwdSm80ILi8ELi1ELb0EN4cute5tupleIJNS5_1CILi128EEENS7_ILi96EEENS7_ILi256EEEEEELi256ENS_10bfloat16_tEfNS_4arch4Sm80ELb1ELb0ELb1ELb1ELb1ELb0ELb1ELb0EEENS1_21CollectiveEpilogueFwdINS6_IJS8_SA_S9_EEENS6_IJNS7_ILi1EEESI_SI_EEESC_SE_Li256ELb1ELb1ELb0ELb0EEENS1_19SingleTileSchedulerILb1ELb0ELb1ELi128EEEEEEEEEvNT_6ParamsE)
        /*0020*/ 	.word	0x00000004


	//----- nvinfo : EIATTR_FRAME_SIZE
	.align		4
.L_16:
        /*0024*/ 	.byte	0x04, 0x11
        /*0026*/ 	.short	(.L_18 - .L_17)
	.align		4
.L_17:
        /*0028*/ 	.word	index@(_ZN7cutlass13device_kernelIN5flash19enable_sm80_to_sm89INS1_16FlashAttnFwdSm80INS1_25CollectiveMainloopFwdSm80ILi8ELi1ELb0EN4cute5tupleIJNS5_1CILi128EEENS7_ILi96EEENS7_ILi256EEEEEELi256ENS_10bfloat16_tEfNS_4arch4Sm80ELb1ELb0ELb1ELb1ELb1ELb0ELb1ELb0EEENS1_21CollectiveEpilogueFwdINS6_IJS8_SA_S9_EEENS6_IJNS7_ILi1EEESI_SI_EEESC_SE_Li256ELb1ELb1ELb0ELb0EEENS1_19SingleTileSchedulerILb1ELb0ELb1ELi128EEEEEEEEEvNT_6ParamsE)
        /*002c*/ 	.word	0x00000000


	//----- nvinfo : EIATTR_REGCOUNT
	.align		4
.L_18:
        /*0030*/ 	.byte	0x04, 0x2f
        /*0032*/ 	.short	(.L_20 - .L_19)
	.align		4
.L_19:
        /*0034*/ 	.word	index@(_ZN7cutlass13device_kernelIN5flash19enable_sm80_to_sm89INS1_16FlashAttnFwdSm80INS1_25CollectiveMainloopFwdSm80ILi8ELi1ELb0EN4cute5tupleIJNS5_1CILi128EEENS7_ILi96EEENS7_ILi256EEEEEELi256ENS_10bfloat16_tEfNS_4arch4Sm80ELb1ELb0ELb1ELb0ELb1ELb0ELb1ELb0EEENS1_21CollectiveEpilogueFwdINS6_IJS8_SA_S9_EEENS6_IJNS7_ILi1EEESI_SI_EEESC_SE_Li256ELb0ELb1ELb0ELb0EEENS1_30DynamicPersistentTileSchedulerILi256ELi256ELb0ELb1ELb0EEEEEEEEEvNT_6ParamsE)
        /*0038*/ 	.word	0x00000004


	//----- nvinfo : EIATTR_FRAME_SIZE
	.align		4
.L_20:
        /*003c*/ 	.byte	0x04, 0x11
        /*003e*/ 	.short	(.L_22 - .L_21)
	.align		4
.L_21:
        /*0040*/ 	.word	index@(_ZN7cutlass13device_kernelIN5flash19enable_sm80_to_sm89INS1_16FlashAttnFwdSm80INS1_25CollectiveMainloopFwdSm80ILi8ELi1ELb0EN4cute5tupleIJNS5_1CILi128EEENS7_ILi96EEENS7_ILi256EEEEEELi256ENS_10bfloat16_tEfNS_4arch4Sm80ELb1ELb0ELb1ELb0ELb1ELb0ELb1ELb0EEENS1_21CollectiveEpilogueFwdINS6_IJS8_SA_S9_EEENS6_IJNS7_ILi1EEESI_SI_EEESC_SE_Li256ELb0ELb1ELb0ELb0EEENS1_30DynamicPersistentTileSchedulerILi256ELi256ELb0ELb1ELb0EEEEEEEEEvNT_6ParamsE)
        /*0044*/ 	.word	0x00000000


	//----- nvinfo : EIATTR_REGCOUNT
	.align		4
.L_22:
        /*0048*/ 	.byte	0x04, 0x2f
        /*004a*/ 	.short	(.L_24 - .L_23)
	.align		4
.L_23:
        /*004c*/ 	.word	index@(_ZN7cutlass13device_kernelIN5flash19enable_sm80_to_sm89INS1_16FlashAttnFwdSm80INS1_25CollectiveMainloopFwdSm80ILi8ELi1ELb0EN4cute5tupleIJNS5_1CILi128EEENS7_ILi48EEENS7_ILi256EEEEEELi256ENS_10bfloat16_tEfNS_4arch4Sm80ELb0ELb1ELb1ELb1ELb1ELb1ELb1ELb0EEENS1_21CollectiveEpilogueFwdINS6_IJS8_SA_S9_EEENS6_IJNS7_ILi1EEESI_SI_EEESC_SE_Li256ELb1ELb1ELb0ELb0EEENS1_19SingleTileSchedulerILb1ELb0ELb1ELi128EEEEEEEEEvNT_6ParamsE)
        /*0050*/ 	.word	0x00000004


	//----- nvinfo : EIATTR_FRAME_SIZE
	.align		4
.L_24:
        /*0054*/ 	.byte	0x04, 0x11
        /*0056*/ 	.short	(.L_26 - .L_25)
	.align		4
.L_25:
        /*0058*/ 	.word	index@(_ZN7cutlass13device_kernelIN5flash19enable_sm80_to_sm89INS1_16FlashAttnFwdSm80INS1_25CollectiveMainloopFwdSm80ILi8ELi1ELb0EN4cute5tupleIJNS5_1CILi128EEENS7_ILi48EEENS7_ILi256EEEEEELi256ENS_10bfloat16_tEfNS_4arch4Sm80ELb0ELb1ELb1ELb1ELb1ELb1ELb1ELb0EEENS1_21CollectiveEpilogueFwdINS6_IJS8_SA_S9_EEENS6_IJNS7_ILi1EEESI_SI_EEESC_SE_Li256ELb1ELb1ELb0ELb0EEENS1_19SingleTileSchedulerILb1ELb0ELb1ELi128EEEEEEEEEvNT_6ParamsE)
        /*005c*/ 	.word	0x00000000


	//----- nvinfo : EIATTR_REGCOUNT
	.align		4
.L_26:
        /*0060*/ 	.byte	0x04, 0x2f
        /*0062*/ 	.short	(.L_28 - .L_27)
	.align		4
.L_27:
        /*0064*/ 	.word	index@(_ZN7cutlass13device_kernelIN5flash19enable_sm80_to_sm89INS1_16FlashAttnFwdSm80INS1_25CollectiveMainloopFwdSm80ILi8ELi1ELb0EN4cute5tupleIJNS5_1CILi128EEENS7_ILi64EEENS7_ILi256EEEEEELi256ENS_10bfloat16_tEfNS_4arch4Sm80ELb0ELb1ELb1ELb1ELb1ELb0ELb1ELb0EEENS1_21CollectiveEpilogueFwdINS6_IJS8_SA_S9_EEENS6_IJNS7_ILi1EEESI_SI_EEESC_SE_Li256ELb1ELb1ELb0ELb0EEENS1_19SingleTileSchedulerILb1ELb0ELb1ELi128EEEEEEEEEvNT_6ParamsE)
        /*0068*/ 	.word	0x00000004


	//----- nvinfo : EIATTR_FRAME_SIZE
	.align		4
.L_28:
        /*006c*/ 	.byte	0x04, 0x11
        /*006e*/ 	.short	(.L_30 - .L_29)
	.align		4
.L_29:
        /*0070*/ 	.word	index@(_ZN7cutlass13device_kernelIN5flash19enable_sm80_to_sm89INS1_16FlashAttnFwdSm80INS1_25CollectiveMainloopFwdSm80ILi8ELi1ELb0EN4cute5tupleIJNS5_1CILi128EEENS7_ILi64EEENS7_ILi256EEEEEELi256ENS_10bfloat16_tEfNS_4arch4Sm80ELb0ELb1ELb1ELb1ELb1ELb0ELb1ELb0EEENS1_21CollectiveEpilogueFwdINS6_IJS8_SA_S9_EEENS6_IJNS7_ILi1EEESI_SI_EEESC_SE_Li256ELb1ELb1ELb0ELb0EEENS1_19SingleTileSchedulerILb1ELb0ELb1ELi128EEEEEEEEEvNT_6ParamsE)
        /*0074*/ 	.word	0x00000000


	//----- nvinfo : EIATTR_REGCOUNT
	.align		4
.L_30:
        /*0078*/ 	.byte	0x04, 0x2f
        /*007a*/ 	.short	(.L_32 - .L_31)
	.align		4
.L_31:
        /*007c*/ 	.word	index@(_ZN7cutlass13device_kernelIN5flash19enable_sm80_to_sm89INS1_16FlashAttnFwdSm80INS1_25CollectiveMainloopFwdSm80ILi8ELi1ELb0EN4cute5tupleIJNS5_1CILi128EEENS7_ILi64EEENS7_ILi256EEEEEELi256ENS_10bfloat16_tEfNS_4arch4Sm80ELb0ELb1ELb1ELb0ELb1ELb0ELb1ELb0EEENS1_21CollectiveEpilogueFwdINS6_IJS8_SA_S9_EEENS6_IJNS7_ILi1EEESI_SI_EEESC_SE_Li256ELb0ELb1ELb0ELb0EEENS1_19SingleTileSchedulerILb0ELb0ELb1ELi128EEEEEEEEEvNT_6ParamsE)
        /*0080*/ 	.word	0x00000004


	//----- nvinfo : EIATTR_FRAME_SIZE
	.align		4
.L_32:
        /*0084*/ 	.byte	0x04, 0x11
        /*0086*/ 	.short	(.L_34 - .L_33)
	.align		4
.L_33:
        /*0088*/ 	.word	index@(_ZN7cutlass13device_kernelIN5flash19enable_sm80_to_sm89INS1_16FlashAttnFwdSm80INS1_25CollectiveMainloopFwdSm80ILi8ELi1ELb0EN4cute5tupleIJNS5_1CILi128EEENS7_ILi64EEENS7_ILi256EEEEEELi256ENS_10bfloat16_tEfNS_4arch4Sm80ELb0ELb1ELb1ELb0ELb1ELb0ELb1ELb0EEENS1_21CollectiveEpilogueFwdINS6_IJS8_SA_S9_EEENS6_IJNS7_ILi1EEESI_SI_EEESC_SE_Li256ELb0ELb1ELb0ELb0EEENS1_19SingleTileSchedulerILb0ELb0ELb1ELi128EEEEEEEEEvNT_6ParamsE)
        /*008c*/ 	.word	0x00000000


	//----- nvinfo : EIATTR_REGCOUNT
	.align		4
.L_34:
        /*0090*/ 	.byte	0x04, 0x2f
        /*0092*/ 	.short	(.L_36 - .L_35)
	.align		4
.L_35:
        /*0094*/ 	.word	index@(_ZN7cutlass13device_kernelIN5flash19enable_sm80_to_sm89INS1_16FlashAttnFwdSm80INS1_25CollectiveMainloopFwdSm80ILi8ELi1ELb0EN4cute5tupleIJNS5_1CILi128EEENS7_ILi48EEENS7_ILi256EEEEEELi256ENS_10bfloat16_tEfNS_4arch4Sm80ELb0ELb0ELb1ELb1ELb1ELb1ELb1ELb0EEENS1_21CollectiveEpilogueFwdINS6_IJS8_SA_S9_EEENS6_IJNS7_ILi1EEESI_SI_EEESC_SE_Li256ELb1ELb1ELb0ELb0EEENS1_19SingleTileSchedulerILb1ELb0ELb1ELi128EEEEEEEEEvNT_6ParamsE)
        /*0098*/ 	.word	0x00000004


	//----- nvinfo : EIATTR_FRAME_SIZE
	.align		4
.L_36:
        /*009c*/ 	.byte	0x04, 0x11
        /*009e*/ 	.short	(.L_38 - .L_37)
	.align		4
.L_37:
        /*00a0*/ 	.word	index@(_ZN7cutlass13device_kernelIN5flash19enable_sm80_to_sm89INS1_16FlashAttnFwdSm80INS1_25CollectiveMainloopFwdSm80ILi8ELi1ELb0EN4cute5tupleIJNS5_1CILi128EEENS7_ILi48EEENS7_ILi256EEEEEELi256ENS_10bfloat16_tEfNS_4arch4Sm80ELb0ELb0ELb1ELb1ELb1ELb1ELb1ELb0EEENS1_21CollectiveEpilogueFwdINS6_IJS8_SA_S9_EEENS6_IJNS7_ILi1EEESI_SI_EEESC_SE_Li256ELb1ELb1ELb0ELb0EEENS1_19SingleTileSchedulerILb1ELb0ELb1ELi128EEEEEEEEEvNT_6ParamsE)
        /*00a4*/ 	.word	0x00000000


	//----- nvinfo : EIATTR_REGCOUNT
	.align		4
.L_38:
        /*00a8*/ 	.byte	0x04, 0x2f
        /*00aa*/ 	.short	(.L_40 - .L_39)
	.align		4
.L_39:
        /*00ac*/ 	.word	index@(_ZN7cutlass13device_kernelIN5flash19enable_sm80_to_sm89INS1_16FlashAttnFwdSm80INS1_25CollectiveMainloopFwdSm80ILi8ELi1ELb0EN4cute5tupleIJNS5_1CILi128EEENS7_ILi96EEENS7_ILi256EEEEEELi256ENS_10bfloat16_tEfNS_4arch4Sm80ELb0ELb0ELb1ELb1ELb1ELb0ELb1ELb0EEENS1_21CollectiveEpilogueFwdINS6_IJS8_SA_S9_EEENS6_IJNS7_ILi1EEESI_SI_EEESC_SE_Li256ELb1ELb1ELb0ELb0EEENS1_19SingleTileSchedulerILb1ELb0ELb1ELi128EEEEEEEEEvNT_6ParamsE)
        /*00b0*/ 	.word	0x00000004


	//----- nvinfo : EIATTR_FRAME_SIZE
	.align		4
.L_40:
        /*00b4*/ 	.byte	0x04, 0x11
        /*00b6*/ 	.short	(.L_42 - .L_41)
	.align		4
.L_41:
        /*00b8*/ 	.word	index@(_ZN7cutlass13device_kernelIN5flash19enable_sm80_to_sm89INS1_16FlashAttnFwdSm80INS1_25CollectiveMainloopFwdSm80ILi8ELi1ELb0EN4cute5tupleIJNS5_1CILi128EEENS7_ILi96EEENS7_ILi256EEEEEELi256ENS_10bfloat16_tEfNS_4arch4Sm80ELb0ELb0ELb1ELb1ELb1ELb0ELb1ELb0EEENS1_21CollectiveEpilogueFwdINS6_IJS8_SA_S9_EEENS6_IJNS7_ILi1EEESI_SI_EEESC_SE_Li256ELb1ELb1ELb0ELb0EEENS1_19SingleTileSchedulerILb1ELb0ELb1ELi128EEEEEEEEEvNT_6ParamsE)
        /*00bc*/ 	.word	0x00000000


	//----- nvinfo : EIATTR_REGCOUNT
	.align		4
.L_42:
        /*00c0*/ 	.byte	0x04, 0x2f
        /*00c2*/ 	.short	(.L_44 - .L_43)
	.align		4
.L_43:
        /*00c4*/ 	.word	index@(_ZN7cutlass13device_kernelIN5flash19enable_sm80_to_sm89INS1_16FlashAttnFwdSm80INS1_25CollectiveMainloopFwdSm80ILi8ELi1ELb0EN4cute5tupleIJNS5_1CILi128EEENS7_ILi96EEENS7_ILi256EEEEEELi256ENS_10bfloat16_tEfNS_4arch4Sm80ELb0ELb0ELb1ELb0ELb1ELb0ELb1ELb0EEENS1_21CollectiveEpilogueFwdINS6_IJS8_SA_S9_EEENS6_IJNS7_ILi1EEESI_SI_EEESC_SE_Li256ELb0ELb1ELb0ELb0EEENS1_19SingleTileSchedulerILb0ELb0ELb1ELi128EEEEEEEEEvNT_6ParamsE)
        /*00c8*/ 	.word	0x00000004


	//----- nvinfo : EIATTR_FRAME_SIZE
	.align		4
.L_44:
        /*00cc*/ 	.byte	0x04, 0x11
        /*00ce*/ 	.short	(.L_46 - .L_45)
	.align		4
.L_45:
        /*00d0*/ 	.word	index@(_ZN7cutlass13device_kernelIN5flash19enable_sm80_to_sm89INS1_16FlashAttnFwdSm80INS1_25CollectiveMainloopFwdSm80ILi8ELi1ELb0EN4cute5tupleIJNS5_1CILi128EEENS7_ILi96EEENS7_ILi256EEEEEELi256ENS_10bfloat16_tEfNS_4arch4Sm80ELb0ELb0ELb1ELb0ELb1ELb0ELb1ELb0EEENS1_21CollectiveEpilogueFwdINS6_IJS8_SA_S9_EEENS6_IJNS7_ILi1EEESI_SI_EEESC_SE_Li256ELb0ELb1ELb0ELb0EEENS1_19SingleTileSchedulerILb0ELb0ELb1ELi128EEEEEEEEEvNT_6ParamsE)
        /*00d4*/ 	.word	0x00000000


	//----- nvinfo : EIATTR_REGCOUNT
	.align		4
.L_46:
        /*00d8*/ 	.byte	0x04, 0x2f
        /*00da*/ 	.short	(.L_48 - .L_47)
	.align		4
.L_47:
        /*00dc*/ 	.word	index@(_ZN7cutlass13device_kernelIN5flash19enable_sm80_to_sm89INS1_16FlashAttnFwdSm80INS1_25CollectiveMainloopFwdSm80ILi8ELi1ELb0EN4cute5tupleIJNS5_1CILi128EEENS7_ILi32EEENS7_ILi256EEEEEELi256ENS_10bfloat16_tEfNS_4arch4Sm80ELb1ELb0ELb1ELb1ELb1ELb1ELb1ELb0EEENS1_21CollectiveEpilogueFwdINS6_IJS8_SA_S9_EEENS6_IJNS7_ILi1EEESI_SI_EEESC_SE_Li256ELb1ELb1ELb0ELb0EEENS1_19SingleTileSchedulerILb1ELb0ELb1ELi128EEEEEEEEEvNT_6ParamsE)
        /*00e0*/ 	.word	0x00000004


	//----- nvinfo : EIATTR_FRAME_SIZE
	.align		4
.L_48:
        /*00e4*/ 	.byte	0x04, 0x11
        /*00e6*/ 	.short	(.L_50 - .L_49)
	.align		4
.L_49:
        /*00e8*/ 	.word	index@(_ZN7cutlass13device_kernelIN5flash19enable_sm80_to_sm89INS1_16FlashAttnFwdSm80INS1_25CollectiveMainloopFwdSm80ILi8ELi1ELb0EN4cute5tupleIJNS5_1CILi128EEENS7_ILi32EEENS7_ILi256EEEEEELi256ENS_10bfloat16_tEfNS_4arch4Sm80ELb1ELb0ELb1ELb1ELb1ELb1ELb1ELb0EEENS1_21CollectiveEpilogueFwdINS6_IJS8_SA_S9_EEENS6_IJNS7_ILi1EEESI_SI_EEESC_SE_Li256ELb1ELb1ELb0ELb0EEENS1_19SingleTileSchedulerILb1ELb0ELb1ELi128EEEEEEEEEvNT_6ParamsE)
        /*00ec*/ 	.word	0x00000000


	//----- nvinfo : EIATTR_REGCOUNT
	.align		4
.L_50:
        /*00f0*/ 	.byte	0x04, 0x2f
        /*00f2*/ 	.short	(.L_52 - .L_51)
	.align		4
.L_51:
        /*00f4*/ 	.word	index@(_ZN7cutlass13device_kernelIN5flash19enable_sm80_to_sm89INS1_16FlashAttnFwdSm80INS1_25CollectiveMainloopFwdSm80ILi8ELi1ELb1EN4cute5tupleIJNS5_1CILi128EEENS7_ILi64EEENS7_ILi256EEEEEELi256ENS_10bfloat16_tEfNS_4arch4Sm80ELb1ELb0ELb1ELb1ELb1ELb0ELb1ELb0EEENS1_21CollectiveEpilogueFwdINS6_IJS8_SA_S9_EEENS6_IJNS7_ILi1EEESI_SI_EEESC_SE_Li256ELb1ELb1ELb0ELb0EEENS1_19SingleTileSchedulerILb1ELb0ELb1ELi128EEEEEEEEEvNT_6ParamsE)
        /*00f8*/ 	.word	0x00000004


	//----- nvinfo : EIATTR_FRAME_SIZE
	.align		4
.L_52:
        /*00fc*/ 	.byte	0x04, 0x11
        /*00fe*/ 	.short	(.L_54 - .L_53)
	.align		4
.L_53:
        /*0100*/ 	.word	index@(_ZN7cutlass13device_kernelIN5flash19enable_sm80_to_sm89INS1_16FlashAttnFwdSm80INS1_25CollectiveMainloopFwdSm80ILi8ELi1ELb1EN4cute5tupleIJNS5_1CILi128EEENS7_ILi64EEENS7_ILi256EEEEEELi256ENS_10bfloat16_tEfNS_4arch4Sm80ELb1ELb0ELb1ELb1ELb1ELb0ELb1ELb0EEENS1_21CollectiveEpilogueFwdINS6_IJS8_SA_S9_EEENS6_IJNS7_ILi1EEESI_SI_EEESC_SE_Li256ELb1ELb1ELb0ELb0EEENS1_19SingleTileSchedulerILb1ELb0ELb1ELi128EEEEEEEEEvNT_6ParamsE)
        /*0104*/ 	.word	0x00000000


	//----- nvinfo : EIATTR_REGCOUNT
	.align		4
.L_54:
        /*0108*/ 	.byte	0x04, 0x2f
        /*010a*/ 	.short	(.L_56 - .L_55)
	.align		4
.L_55:
        /*010c*/ 	.word	index@(_ZN7cutlass13device_kernelIN5flash19enable_sm80_to_sm89INS1_16FlashAttnFwdSm80INS1_25CollectiveMainloopFwdSm80ILi8ELi1ELb1EN4cute5tupleIJNS5_1CILi128EEENS7_ILi64EEENS7_ILi256EEEEEELi256ENS_10bfloat16_tEfNS_4arch4Sm80ELb1ELb0ELb1ELb0ELb1ELb0ELb1ELb0EEENS1_21CollectiveEpilogueFwdINS6_IJS8_SA_S9_EEENS6_IJNS7_ILi1EEESI_SI_EEESC_SE_Li256ELb0ELb1ELb0ELb0EEENS1_30DynamicPersistentTileSchedulerILi256ELi256ELb0ELb1ELb0EEEEEEEEEvNT_6ParamsE)
        /*0110*/ 	.word	0x00000004


	//----- nvinfo : EIATTR_FRAME_SIZE
	.align		4
.L_56:
        /*0114*/ 	.byte	0x04, 0x11
        /*0116*/ 	.short	(.L_58 - .L_57)
	.align		4
.L_57:
        /*0118*/ 	.word	index@(_ZN7cutlass13device_kernelIN5flash19enable_sm80_to_sm89INS1_16FlashAttnFwdSm80INS1_25CollectiveMainloopFwdSm80ILi8ELi1ELb1EN4cute5tupleIJNS5_1CILi128EEENS7_ILi64EEENS7_ILi256EEEEEELi256ENS_10bfloat16_tEfNS_4arch4Sm80ELb1ELb0ELb1ELb0ELb1ELb0ELb1ELb0EEENS1_21CollectiveEpilogueFwdINS6_IJS8_SA_S9_EEENS6_IJNS7_ILi1EEESI_SI_EEESC_SE_Li256ELb0ELb1ELb0ELb0EEENS1_30DynamicPersistentTileSchedulerILi256ELi256ELb0ELb1ELb0EEEEEEEEEvNT_6ParamsE)
        /*011c*/ 	.word	0x00000000


	//----- nvinfo : EIATTR_REGCOUNT
	.align		4
.L_58:
        /*0120*/ 	.byte	0x04, 0x2f
        /*0122*/ 	.short	(.L_60 - .L_59)
	.align		4
.L_59:
        /*0124*/ 	.word	index@(_ZN7cutlass13device_kernelIN5flash19enable_sm80_to_sm89INS1_16FlashAttnFwdSm80INS1_25CollectiveMainloopFwdSm80ILi8ELi1ELb0EN4cute5tupleIJNS5_1CILi128EEENS7_ILi32EEENS7_ILi256EEEEEELi256ENS_10bfloat16_tEfNS_4arch4Sm80ELb0ELb1ELb1ELb1ELb1ELb1ELb1ELb0EEENS1_21CollectiveEpilogueFwdINS6_IJS8_SA_S9_EEENS6_IJNS7_ILi1EEESI_SI_EEESC_SE_Li256ELb1ELb1ELb0ELb0EEENS1_19SingleTileSchedulerILb1ELb0ELb1ELi128EEEEEEEEEvNT_6ParamsE)
        /*0128*/ 	.word	0x00000004


	//----- nvinfo : EIATTR_FRAME_SIZE
	.align		4
.L_60:
        /*012c*/ 	.byte	0x04, 0x11
        /*012e*/ 	.short	(.L_62 - .L_61)
	.align		4
.L_61:
        /*0130*/ 	.word	index@(_ZN7cutlass13device_kernelIN5flash19enable_sm80_to_sm89INS1_16FlashAttnFwdSm80INS1_25CollectiveMainloopFwdSm80ILi8ELi1ELb0EN4cute5tupleIJNS5_1CILi128EEENS7_ILi32EEENS7_ILi256EEEEEELi256ENS_10bfloat16_tEfNS_4arch4Sm80ELb0ELb1ELb1ELb1ELb1ELb1ELb1ELb0EEENS1_21CollectiveEpilogueFwdINS6_IJS8_SA_S9_EEENS6_IJNS7_ILi1EEESI_SI_EEESC_SE_Li256ELb1ELb1ELb0ELb0EEENS1_19SingleTileSchedulerILb1ELb0ELb1ELi128EEEEEEEEEvNT_6ParamsE)
        /*0134*/ 	.word	0x00000000


	//----- nvinfo : EIATTR_REGCOUNT
	.align		4
.L_62:
        /*0138*/ 	.byte	0x04, 0x2f
        /*013a*/ 	.short	(.L_64 - .L_63)
	.align		4
.L_63:
        /*013c*/ 	.word	index@(_ZN7cutlass13device_kernelIN5flash19enable_sm80_to_sm89INS1_16FlashAttnFwdSm80INS1_25CollectiveMainloopFwdSm80ILi8ELi1ELb1EN4cute5tupleIJNS5_1CILi128EEENS7_ILi48EEENS7_ILi256EEEEEELi256ENS_10bfloat16_tEfNS_4arch4Sm80ELb0ELb1ELb1ELb1ELb1ELb0ELb1ELb0EEENS1_21CollectiveEpilogueFwdINS6_IJS8_SA_S9_EEENS6_IJNS7_ILi1EEESI_SI_EEESC_SE_Li256ELb1ELb1ELb0ELb0EEENS1_19SingleTileSchedulerILb1ELb0ELb1ELi128EEEEEEEEEvNT_6ParamsE)
        /*0140*/ 	.word	0x00000004


	//----- nvinfo : EIATTR_FRAME_SIZE
	.align		4
.L_64:
        /*0144*/ 	.byte	0x04, 0x11
        /*0146*/ 	.short	(.L_66 - .L_65)
	.align		4
.L_65:
        /*0148*/ 	.word	index@(_ZN7cutlass13device_kernelIN5flash19enable_sm80_to_sm89INS1_16FlashAttnFwdSm80INS1_25CollectiveMainloopFwdSm80ILi8ELi1ELb1EN4cute5tupleIJNS5_1CILi128EEENS7_ILi48EEENS7_ILi256EEEEEELi256ENS_10bfloat16_tEfNS_4arch4Sm80ELb0ELb1ELb1ELb1ELb1ELb0ELb1ELb0EEENS1_21CollectiveEpilogueFwdINS6_IJS8_SA_S9_EEENS6_IJNS7_ILi1EEESI_SI_EEESC_SE_Li256ELb1ELb1ELb0ELb0EEENS1_19SingleTileSchedulerILb1ELb0ELb1ELi128EEEEEEEEEvNT_6ParamsE)
        /*014c*/ 	.word	0x00000000


	//----- nvinfo : EIATTR_REGCOUNT
	.align		4
.L_66:
        /*0150*/ 	.byte	0x04, 0x2f
        /*0152*/ 	.short	(.L_68 - .L_67)
	.align		4
.L_67:
        /*0154*/ 	.word	index@(_ZN7cutlass13device_kernelIN5flash19enable_sm80_to_sm89INS1_16FlashAttnFwdSm80INS1_25CollectiveMainloopFwdSm80ILi8ELi1ELb1EN4cute5tupleIJNS5_1CILi128EEENS7_ILi48EEENS7_ILi256EEEEEELi256ENS_10bfloat16_tEfNS_4arch4Sm80ELb0ELb1ELb1ELb0ELb1ELb0ELb1ELb0EEENS1_21CollectiveEpilogueFwdINS6_IJS8_SA_S9_EEENS6_IJNS7_ILi1EEESI_SI_EEESC_SE_Li256ELb0ELb1ELb0ELb0EEENS1_19SingleTileSchedulerILb0ELb0ELb1ELi128EEEEEEEEEvNT_6ParamsE)
        /*0158*/ 	.word	0x00000004


	//----- nvinfo : EIATTR_FRAME_SIZE
	.align		4
.L_68:
        /*015c*/ 	.byte	0x04, 0x11
        /*015e*/ 	.short	(.L_70 - .L_69)
	.align		4
.L_69:
        /*0160*/ 	.word	index@(_ZN7cutlass13device_kernelIN5flash19enable_sm80_to_sm89INS1_16FlashAttnFwdSm80INS1_25CollectiveMainloopFwdSm80ILi8ELi1ELb1EN4cute5tupleIJNS5_1CILi128EEENS7_ILi48EEENS7_ILi256EEEEEELi256ENS_10bfloat16_tEfNS_4arch4Sm80ELb0ELb1ELb1ELb0ELb1ELb0ELb1ELb0EEENS1_21CollectiveEpilogueFwdINS6_IJS8_SA_S9_EEENS6_IJNS7_ILi1EEESI_SI_EEESC_SE_Li256ELb0ELb1ELb0ELb0EEENS1_19SingleTileSchedulerILb0ELb0ELb1ELi128EEEEEEEEEvNT_6ParamsE)
        /*0164*/ 	.word	0x00000000


	//----- nvinfo : EIATTR_REGCOUNT
	.align		4
.L_70:
        /*0168*/ 	.byte	0x04, 0x2f
        /*016a*/ 	.short	(.L_72 - .L_71)
	.align		4
.L_71:
        /*016c*/ 	.word	index@(_ZN7cutlass13device_kernelIN5flash19enable_sm80_to_sm89INS1_16FlashAttnFwdSm80INS1_25CollectiveMainloopFwdSm80ILi8ELi1ELb0EN4cute5tupleIJNS5_1CILi128EEENS7_ILi32EEENS7_ILi256EEEEEELi256ENS_10bfloat16_tEfNS_4arch4Sm80ELb0ELb0ELb1ELb1ELb1ELb1ELb1ELb0EEENS1_21CollectiveEpilogueFwdINS6_IJS8_SA_S9_EEENS6_IJNS7_ILi1EEESI_SI_EEESC_SE_Li256ELb1ELb1ELb0ELb0EEENS1_19SingleTileSchedulerILb1ELb0ELb1ELi128EEEEEEEEEvNT_6ParamsE)
        /*0170*/ 	.word	0x00000004


	//----- nvinfo : EIATTR_FRAME_SIZE
	.align		4
.L_72:
        /*0174*/ 	.byte	0x04, 0x11
        /*0176*/ 	.short	(.L_74 - .L_73)
	.align		4
.L_73:
        /*0178*/ 	.word	index@(_ZN7cutlass13device_kernelIN5flash19enable_sm80_to_sm89INS1_16FlashAttnFwdSm80INS1_25CollectiveMainloopFwdSm80ILi8ELi1ELb0EN4cute5tupleIJNS5_1CILi128EEENS7_ILi32EEENS7_ILi256EEEEEELi256ENS_10bfloat16_tEfNS_4arch4Sm80ELb0ELb0ELb1ELb1ELb1ELb1ELb1ELb0EEENS1_21CollectiveEpilogueFwdINS6_IJS8_SA_S9_EEENS6_IJNS7_ILi1EEESI_SI_EEESC_SE_Li256ELb1ELb1ELb0ELb0EEENS1_19SingleTileSchedulerILb1ELb0ELb1ELi128EEEEEEEEEvNT_6ParamsE)
        /*017c*/ 	.word	0x00000000


	//----- nvinfo : EIATTR_REGCOUNT
	.align		4
.L_74:
        /*0180*/ 	.byte	0x04, 0x2f
        /*0182*/ 	.short	(.L_76 - .L_75)
	.align		4
.L_75:
        /*0184*/ 	.word	index@(_ZN7cutlass13device_kernelIN5flash19enable_sm80_to_sm89INS1_16FlashAttnFwdSm80INS1_25CollectiveMainloopFwdSm80ILi8ELi1ELb1EN4cute5tupleIJNS5_1CILi128EEENS7_ILi64EEENS7_ILi256EEEEEELi256ENS_10bfloat16_tEfNS_4arch4Sm80ELb0ELb0ELb1ELb1ELb1ELb0ELb1ELb0EEENS1_21CollectiveEpilogueFwdINS6_IJS8_SA_S9_EEENS6_IJNS7_ILi1EEESI_SI_EEESC_SE_Li256ELb1ELb1ELb0ELb0EEENS1_19SingleTileSchedulerILb1ELb0ELb1ELi128EEEEEEEEEvNT_6ParamsE)
        /*0188*/ 	.word	0x00000004


	//----- nvinfo : EIATTR_FRAME_SIZE
	.align		4
.L_76:
        /*018c*/ 	.byte	0x04, 0x11
        /*018e*/ 	.short	(.L_78 - .L_77)
	.align		4
.L_77:
        /*0190*/ 	.word	index@(_ZN7cutlass13device_kernelIN5flash19enable_sm80_to_sm89INS1_16FlashAttnFwdSm80INS1_25CollectiveMainloopFwdSm80ILi8ELi1ELb1EN4cute5tupleIJNS5_1CILi128EEENS7_ILi64EEENS7_ILi256EEEEEELi256ENS_10bfloat16_tEfNS_4arch4Sm80ELb0ELb0ELb1ELb1ELb1ELb0ELb1ELb0EEENS1_21CollectiveEpilogueFwdINS6_IJS8_SA_S9_EEENS6_IJNS7_ILi1EEESI_SI_EEESC_SE_Li256ELb1ELb1ELb0ELb0EEENS1_19SingleTileSchedulerILb1ELb0ELb1ELi128EEEEEEEEEvNT_6ParamsE)
        /*0194*/ 	.word	0x00000000


	//----- nvinfo : EIATTR_REGCOUNT
	.align		4
.L_78:
        /*0198*/ 	.byte	0x04, 0x2f
        /*019a*/ 	.short	(.L_80 - .L_79)
	.align		4
.L_79:
        /*019c*/ 	.word	index@(_ZN7cutlass13device_kernelIN5flash19enable_sm80_to_sm89INS1_16FlashAttnFwdSm80INS1_25CollectiveMainloopFwdSm80ILi8ELi1ELb1EN4cute5tupleIJNS5_1CILi128EEENS7_ILi64EEENS7_ILi256EEEEEELi256ENS_10bfloat16_tEfNS_4arch4Sm80ELb0ELb0ELb1ELb0ELb1ELb0ELb1ELb0EEENS1_21CollectiveEpilogueFwdINS6_IJS8_SA_S9_EEENS6_IJNS7_ILi1EEESI_SI_EEESC_SE_Li256ELb0ELb1ELb0ELb0EEENS1_19SingleTileSchedulerILb0ELb0ELb1ELi128EEEEEEEEEvNT_6ParamsE)
        /*01a0*/ 	.word	0x00000004


	//----- nvinfo : EIATTR_FRAME_SIZE
	.align		4
.L_80:
        /*01a4*/ 	.byte	0x04, 0x11
        /*01a6*/ 	.short	(.L_82 - .L_81)
	.align		4
.L_81:
        /*01a8*/ 	.word	index@(_ZN7cutlass13device_kernelIN5flash19enable_sm80_to_sm89INS1_16FlashAttnFwdSm80INS1_25CollectiveMainloopFwdSm80ILi8ELi1ELb1EN4cute5tupleIJNS5_1CILi128EEENS7_ILi64EEENS7_ILi256EEEEEELi256ENS_10bfloat16_tEfNS_4arch4Sm80ELb0ELb0ELb1ELb0ELb1ELb0ELb1ELb0EEENS1_21CollectiveEpilogueFwdINS6_IJS8_SA_S9_EEENS6_IJNS7_ILi1EEESI_SI_EEESC_SE_Li256ELb0ELb1ELb0ELb0EEENS1_19SingleTileSchedulerILb0ELb0ELb1ELi128EEEEEEEEEvNT_6ParamsE)
        /*01ac*/ 	.word	0x00000000


	//----- nvinfo : EIATTR_MIN_STACK_SIZE
	.align		4
.L_82:
        /*01b0*/ 	.byte	0x04, 0x12
        /*01b2*/ 	.short	(.L_84 - .L_83)
	.align		4
.L_83:
        /*01b4*/ 	.word	index@(_ZN7cutlass13device_kernelIN5flash19enable_sm80_to_sm89INS1_16FlashAttnFwdSm80INS1_25CollectiveMainloopFwdSm80ILi8ELi1ELb1EN4cute5tupleIJNS5_1CILi128EEENS7_ILi64EEENS7_ILi256EEEEEELi256ENS_10bfloat16_tEfNS_4arch4Sm80ELb0ELb0ELb1ELb0ELb1ELb0ELb1ELb0EEENS1_21CollectiveEpilogueFwdINS6_IJS8_SA_S9_EEENS6_IJNS7_ILi1EEESI_SI_EEESC_SE_Li256ELb0ELb1ELb0ELb0EEENS1_19SingleTileSchedulerILb0ELb0ELb1ELi128EEEEEEEEEvNT_6ParamsE)
        /*01b8*/ 	.word	0x00000000


	//----- nvinfo : EIATTR_MIN_STACK_SIZE
	.align		4
.L_84:
        /*01bc*/ 	.byte	0x04, 0x12
        /*01be*/ 	.short	(.L_86 - .L_85)
	.align		4
.L_85:
        /*01c0*/ 	.word	index@(_ZN7cutlass13device_kernelIN5flash19enable_sm80_to_sm89INS1_16FlashAttnFwdSm80INS1_25CollectiveMainloopFwdSm80ILi8ELi1ELb1EN4cute5tupleIJNS5_1CILi128EEENS7_ILi64EEENS7_ILi256EEEEEELi256ENS_10bfloat16_tEfNS_4arch4Sm80ELb0ELb0ELb1ELb1ELb1ELb0ELb1ELb0EEENS1_21CollectiveEpilogueFwdINS6_IJS8_SA_S9_EEENS6_IJNS7_ILi1EEESI_SI_EEESC_SE_Li256ELb1ELb1ELb0ELb0EEENS1_19SingleTileSchedulerILb1ELb0ELb1ELi128EEEEEEEEEvNT_6ParamsE)
        /*01c4*/ 	.word	0x00000000


	//----- nvinfo : EIATTR_MIN_STACK_SIZE
	.align		4
.L_86:
        /*01c8*/ 	.byte	0x04, 0x12
        /*01ca*/ 	.short	(.L_88 - .L_87)
	.align		4
.L_87:
        /*01cc*/ 	.word	index@(_ZN7cutlass13device_kernelIN5flash19enable_sm80_to_sm89INS1_16FlashAttnFwdSm80INS1_25CollectiveMainloopFwdSm80ILi8ELi1ELb0EN4cute5tupleIJNS5_1CILi128EEENS7_ILi32EEENS7_ILi256EEEEEELi256ENS_10bfloat16_tEfNS_4arch4Sm80ELb0ELb0ELb1ELb1ELb1ELb1ELb1ELb0EEENS1_21CollectiveEpilogueFwdINS6_IJS8_SA_S9_EEENS6_IJNS7_ILi1EEESI_SI_EEESC_SE_Li256ELb1ELb1ELb0ELb0EEENS1_19SingleTileSchedulerILb1ELb0ELb1ELi128EEEEEEEEEvNT_6ParamsE)
        /*01d0*/ 	.word	0x00000000


	//----- nvinfo : EIATTR_MIN_STACK_SIZE
	.align		4
.L_88:
        /*01d4*/ 	.byte	0x04, 0x12
        /*01d6*/ 	.short	(.L_90 - .L_89)
	.align		4
.L_89:
        /*01d8*/ 	.word	index@(_ZN7cutlass13device_kernelIN5flash19enable_sm80_to_sm89INS1_16FlashAttnFwdSm80INS1_25CollectiveMainloopFwdSm80ILi8ELi1ELb1EN4cute5tupleIJNS5_1CILi128EEENS7_ILi48EEENS7_ILi256EEEEEELi256ENS_10bfloat16_tEfNS_4arch4Sm80ELb0ELb1ELb1ELb0ELb1ELb0ELb1ELb0EEENS1_21CollectiveEpilogueFwdINS6_IJS8_SA_S9_EEENS6_IJNS7_ILi1EEESI_SI_EEESC_SE_Li256ELb0ELb1ELb0ELb0EEENS1_19SingleTileSchedulerILb0ELb0ELb1ELi128EEEEEEEEEvNT_6ParamsE)
        /*01dc*/ 	.word	0x00000000


	//----- nvinfo : EIATTR_MIN_STACK_SIZE
	.align		4
.L_90:
        /*01e0*/ 	.byte	0x04, 0x12
        /*01e2*/ 	.short	(.L_92 - .L_91)
	.align		4
.L_91:
        /*01e4*/ 	.word	index@(_ZN7cutlass13device_kernelIN5flash19enable_sm80_to_sm89INS1_16FlashAttnFwdSm80INS1_25CollectiveMainloopFwdSm80ILi8ELi1ELb1EN4cute5tupleIJNS5_1CILi128EEENS7_ILi48EEENS7_ILi256EEEEEELi256ENS_10bfloat16_tEfNS_4arch4Sm80ELb0ELb1ELb1ELb1ELb1ELb0ELb1ELb0EEENS1_21CollectiveEpilogueFwdINS6_IJS8_SA_S9_EEENS6_IJNS7_ILi1EEESI_SI_EEESC_SE_Li256ELb1ELb1ELb0ELb0EEENS1_19SingleTileSchedulerILb1ELb0ELb1ELi128EEEEEEEEEvNT_6ParamsE)
        /*01e8*/ 	.word	0x00000000


	//----- nvinfo : EIATTR_MIN_STACK_SIZE
	.align		4
.L_92:
        /*01ec*/ 	.byte	0x04, 0x12
        /*01ee*/ 	.short	(.L_94 - .L_93)
	.align		4
.L_93:
        /*01f0*/ 	.word	index@(_ZN7cutlass13device_kernelIN5flash19enable_sm80_to_sm89INS1_16FlashAttnFwdSm80INS1_25CollectiveMainloopFwdSm80ILi8ELi1ELb0EN4cute5tupleIJNS5_1CILi128EEENS7_ILi32EEENS7_ILi256EEEEEELi256ENS_10bfloat16_tEfNS_4arch4Sm80ELb0ELb1ELb1ELb1ELb1ELb1ELb1ELb0EEENS1_21CollectiveEpilogueFwdINS6_IJS8_SA_S9_EEENS6_IJNS7_ILi1EEESI_SI_EEESC_SE_Li256ELb1ELb1ELb0ELb0EEENS1_19SingleTileSchedulerILb1ELb0ELb1ELi128EEEEEEEEEvNT_6ParamsE)
        /*01f4*/ 	.word	0x00000000


	//----- nvinfo : EIATTR_MIN_STACK_SIZE
	.align		4
.L_94:
        /*01f8*/ 	.byte	0x04, 0x12
        /*01fa*/ 	.short	(.L_96 - .L_95)
	.align		4
.L_95:
        /*01fc*/ 	.word	index@(_ZN7cutlass13device_kernelIN5flash19enable_sm80_to_sm89INS1_16FlashAttnFwdSm80INS1_25CollectiveMainloopFwdSm80ILi8ELi1ELb1EN4cute5tupleIJNS5_1CILi128EEENS7_ILi64EEENS7_ILi256EEEEEELi256ENS_10bfloat16_tEfNS_4arch4Sm80ELb1ELb0ELb1ELb0ELb1ELb0ELb1ELb0EEENS1_21CollectiveEpilogueFwdINS6_IJS8_SA_S9_EEENS6_IJNS7_ILi1EEESI_SI_EEESC_SE_Li256ELb0ELb1ELb0ELb0EEENS1_30DynamicPersistentTileSchedulerILi256ELi256ELb0ELb1ELb0EEEEEEEEEvNT_6ParamsE)
        /*0200*/ 	.word	0x00000000


	//----- nvinfo : EIATTR_MIN_STACK_SIZE
	.align		4
.L_96:
        /*0204*/ 	.byte	0x04, 0x12
        /*0206*/ 	.short	(.L_98 - .L_97)
	.align		4
.L_97:
        /*0208*/ 	.word	index@(_ZN7cutlass13device_kernelIN5flash19enable_sm80_to_sm89INS1_16FlashAttnFwdSm80INS1_25CollectiveMainloopFwdSm80ILi8ELi1ELb1EN4cute5tupleIJNS5_1CILi128EEENS7_ILi64EEENS7_ILi256EEEEEELi256ENS_10bfloat16_tEfNS_4arch4Sm80ELb1ELb0ELb1ELb1ELb1ELb0ELb1ELb0EEENS1_21CollectiveEpilogueFwdINS6_IJS8_SA_S9_EEENS6_IJNS7_ILi1EEESI_SI_EEESC_SE_Li256ELb1ELb1ELb0ELb0EEENS1_19SingleTileSchedulerILb1ELb0ELb1ELi128EEEEEEEEEvNT_6ParamsE)
        /*020c*/ 	.word	0x00000000


	//----- nvinfo : EIATTR_MIN_STACK_SIZE
	.align		4
.L_98:
        /*0210*/ 	.byte	0x04, 0x12
        /*0212*/ 	.short	(.L_100 - .L_99)
	.align		4
.L_99:
        /*0214*/ 	.word	index@(_ZN7cutlass13device_kernelIN5flash19enable_sm80_to_sm89INS1_16FlashAttnFwdSm80INS1_25CollectiveMainloopFwdSm80ILi8ELi1ELb0EN4cute5tupleIJNS5_1CILi128EEENS7_ILi32EEENS7_ILi256EEEEEELi256ENS_10bfloat16_tEfNS_4arch4Sm80ELb1ELb0ELb1ELb1ELb1ELb1ELb1ELb0EEENS1_21CollectiveEpilogueFwdINS6_IJS8_SA_S9_EEENS6_IJNS7_ILi1EEESI_SI_EEESC_SE_Li256ELb1ELb1ELb0ELb0EEENS1_19SingleTileSchedulerILb1ELb0ELb1ELi128EEEEEEEEEvNT_6ParamsE)
        /*0218*/ 	.word	0x00000000


	//----- nvinfo : EIATTR_MIN_STACK_SIZE
	.align		4
.L_100:
        /*021c*/ 	.byte	0x04, 0x12
        /*021e*/ 	.short	(.L_102 - .L_101)
	.align		4
.L_101:
        /*0220*/ 	.word	index@(_ZN7cutlass13device_kernelIN5flash19enable_sm80_to_sm89INS1_16FlashAttnFwdSm80INS1_25CollectiveMainloopFwdSm80ILi8ELi1ELb0EN4cute5tupleIJNS5_1CILi128EEENS7_ILi96EEENS7_ILi256EEEEEELi256ENS_10bfloat16_tEfNS_4arch4Sm80ELb0ELb0ELb1ELb0ELb1ELb0ELb1ELb0EEENS1_21CollectiveEpilogueFwdINS6_IJS8_SA_S9_EEENS6_IJNS7_ILi1EEESI_SI_EEESC_SE_Li256ELb0ELb1ELb0ELb0EEENS1_19SingleTileSchedulerILb0ELb0ELb1ELi128EEEEEEEEEvNT_6ParamsE)
        /*0224*/ 	.word	0x00000000


	//----- nvinfo : EIATTR_MIN_STACK_SIZE
	.align		4
.L_102:
        /*0228*/ 	.byte	0x04, 0x12
        /*022a*/ 	.short	(.L_104 - .L_103)
	.align		4
.L_103:
        /*022c*/ 	.word	index@(_ZN7cutlass13device_kernelIN5flash19enable_sm80_to_sm89INS1_16FlashAttnFwdSm80INS1_25CollectiveMainloopFwdSm80ILi8ELi1ELb0EN4cute5tupleIJNS5_1CILi128EEENS7_ILi96EEENS7_ILi256EEEEEELi256ENS_10bfloat16_tEfNS_4arch4Sm80ELb0ELb0ELb1ELb1ELb1ELb0ELb1ELb0EEENS1_21CollectiveEpilogueFwdINS6_IJS8_SA_S9_EEENS6_IJNS7_ILi1EEESI_SI_EEESC_SE_Li256ELb1ELb1ELb0ELb0EEENS1_19SingleTileSchedulerILb1ELb0ELb1ELi128EEEEEEEEEvNT_6ParamsE)
        /*0230*/ 	.word	0x00000000


	//----- nvinfo : EIATTR_MIN_STACK_SIZE
	.align		4
.L_104:
        /*0234*/ 	.byte	0x04, 0x12
        /*0236*/ 	.short	(.L_106 - .L_105)
	.align		4
.L_105:
        /*0238*/ 	.word	index@(_ZN7cutlass13device_kernelIN5flash19enable_sm80_to_sm89INS1_16FlashAttnFwdSm80INS1_25CollectiveMainloopFwdSm80ILi8ELi1ELb0EN4cute5tupleIJNS5_1CILi128EEENS7_ILi48EEENS7_ILi256EEEEEELi256ENS_10bfloat16_tEfNS_4arch4Sm80ELb0ELb0ELb1ELb1ELb1ELb1ELb1ELb0EEENS1_21CollectiveEpilogueFwdINS6_IJS8_SA_S9_EEENS6_IJNS7_ILi1EEESI_SI_EEESC_SE_Li256ELb1ELb1ELb0ELb0EEENS1_19SingleTileSchedulerILb1ELb0ELb1ELi128EEEEEEEEEvNT_6ParamsE)
        /*023c*/ 	.word	0x00000000


	//----- nvinfo : EIATTR_MIN_STACK_SIZE
	.align		4
.L_106:
        /*0240*/ 	.byte	0x04, 0x12
        /*0242*/ 	.short	(.L_108 - .L_107)
	.align		4
.L_107:
        /*0244*/ 	.word	index@(_ZN7cutlass13device_kernelIN5flash19enable_sm80_to_sm89INS1_16FlashAttnFwdSm80INS1_25CollectiveMainloopFwdSm80ILi8ELi1ELb0EN4cute5tupleIJNS5_1CILi128EEENS7_ILi64EEENS7_ILi256EEEEEELi256ENS_10bfloat16_tEfNS_4arch4Sm80ELb0ELb1ELb1ELb0ELb1ELb0ELb1ELb0EEENS1_21CollectiveEpilogueFwdINS6_IJS8_SA_S9_EEENS6_IJNS7_ILi1EEESI_SI_EEESC_SE_Li256ELb0ELb1ELb0ELb0EEENS1_19SingleTileSchedulerILb0ELb0ELb1ELi128EEEEEEEEEvNT_6ParamsE)
        /*0248*/ 	.word	0x00000000


	//----- nvinfo : EIATTR_MIN_STACK_SIZE
	.align		4
.L_108:
        /*024c*/ 	.byte	0x04, 0x12
        /*024e*/ 	.short	(.L_110 - .L_109)
	.align		4
.L_109:
        /*0250*/ 	.word	index@(_ZN7cutlass13device_kernelIN5flash19enable_sm80_to_sm89INS1_16FlashAttnFwdSm80INS1_25CollectiveMainloopFwdSm80ILi8ELi1ELb0EN4cute5tupleIJNS5_1CILi128EEENS7_ILi64EEENS7_ILi256EEEEEELi256ENS_10bfloat16_tEfNS_4arch4Sm80ELb0ELb1ELb1ELb1ELb1ELb0ELb1ELb0EEENS1_21CollectiveEpilogueFwdINS6_IJS8_SA_S9_EEENS6_IJNS7_ILi1EEESI_SI_EEESC_SE_Li256ELb1ELb1ELb0ELb0EEENS1_19SingleTileSchedulerILb1ELb0ELb1ELi128EEEEEEEEEvNT_6ParamsE)
        /*0254*/ 	.word	0x00000000


	//----- nvinfo : EIATTR_MIN_STACK_SIZE
	.align		4
.L_110:
        /*0258*/ 	.byte	0x04, 0x12
        /*025a*/ 	.short	(.L_112 - .L_111)
	.align		4
.L_111:
        /*025c*/ 	.word	index@(_ZN7cutlass13device_kernelIN5flash19enable_sm80_to_sm89INS1_16FlashAttnFwdSm80INS1_25CollectiveMainloopFwdSm80ILi8ELi1ELb0EN4cute5tupleIJNS5_1CILi128EEENS7_ILi48EEENS7_ILi256EEEEEELi256ENS_10bfloat16_tEfNS_4arch4Sm80ELb0ELb1ELb1ELb1ELb1ELb1ELb1ELb0EEENS1_21CollectiveEpilogueFwdINS6_IJS8_SA_S9_EEENS6_IJNS7_ILi1EEESI_SI_EEESC_SE_Li256ELb1ELb1ELb0ELb0EEENS1_19SingleTileSchedulerILb1ELb0ELb1ELi128EEEEEEEEEvNT_6ParamsE)
        /*0260*/ 	.word	0x00000000


	//----- nvinfo : EIATTR_MIN_STACK_SIZE
	.align		4
.L_112:
        /*0264*/ 	.byte	0x04, 0x12
        /*0266*/ 	.short	(.L_114 - .L_113)
	.align		4
.L_113:
        /*0268*/ 	.word	index@(_ZN7cutlass13device_kernelIN5flash19enable_sm80_to_sm89INS1_16FlashAttnFwdSm80INS1_25CollectiveMainloopFwdSm80ILi8ELi1ELb0EN4cute5tupleIJNS5_1CILi128EEENS7_ILi96EEENS7_ILi256EEEEEELi256ENS_10bfloat16_tEfNS_4arch4Sm80ELb1ELb0ELb1ELb0ELb1ELb0ELb1ELb0EEENS1_21CollectiveEpilogueFwdINS6_IJS8_SA_S9_EEENS6_IJNS7_ILi1EEESI_SI_EEESC_SE_Li256ELb0ELb1ELb0ELb0EEENS1_30DynamicPersistentTileSchedulerILi256ELi256ELb0ELb1ELb0EEEEEEEEEvNT_6ParamsE)
        /*026c*/ 	.word	0x00000000


	//----- nvinfo : EIATTR_MIN_STACK_SIZE
	.align		4
.L_114:
        /*0270*/ 	.byte	0x04, 0x12
        /*0272*/ 	.short	(.L_116 - .L_115)
	.align		4
.L_115:
        /*0274*/ 	.word	index@(_ZN7cutlass13device_kernelIN5flash19enable_sm80_to_sm89INS1_16FlashAttnFwdSm80INS1_25CollectiveMainloopFwdSm80ILi8ELi1ELb0EN4cute5tupleIJNS5_1CILi128EEENS7_ILi96EEENS7_ILi256EEEEEELi256ENS_10bfloat16_tEfNS_4arch4Sm80ELb1ELb0ELb1ELb1ELb1ELb0ELb1ELb0EEENS1_21CollectiveEpilogueFwdINS6_IJS8_SA_S9_EEENS6_IJNS7_ILi1EEESI_SI_EEESC_SE_Li256ELb1ELb1ELb0ELb0EEENS1_19SingleTileSchedulerILb1ELb0ELb1ELi128EEEEEEEEEvNT_6ParamsE)
        /*0278*/ 	.word	0x00000000


	//----- nvinfo : EIATTR_MIN_STACK_SIZE
	.align		4
.L_116:
        /*027c*/ 	.byte	0x04, 0x12
        /*027e*/ 	.short	(.L_118 - .L_117)
	.align		4
.L_117:
        /*0280*/ 	.word	index@(_ZN7cutlass13device_kernelIN5flash19enable_sm80_to_sm89INS1_16FlashAttnFwdSm80INS1_25CollectiveMainloopFwdSm80ILi8ELi1ELb0EN4cute5tupleIJNS5_1CILi128EEENS7_ILi48EEENS7_ILi256EEEEEELi256ENS_10bfloat16_tEfNS_4arch4Sm80ELb1ELb0ELb1ELb1ELb1ELb1ELb1ELb0EEENS1_21CollectiveEpilogueFwdINS6_IJS8_SA_S9_EEENS6_IJNS7_ILi1EEESI_SI_EEESC_SE_Li256ELb1ELb1ELb0ELb0EEENS1_19SingleTileSchedulerILb1ELb0ELb1ELi128EEEEEEEEEvNT_6ParamsE)
        /*0284*/ 	.word	0x00000000
.L_118:


//--------------------- .nv.compat                --------------------------
	.section	.nv.compat,"",@"SHT_CUDA_COMPAT_INFO"
	.align	4
        /*0000*/ 	.byte	0x02, 0x09, 0x01, 0x00, 0x02, 0x02, 0x01, 0x00, 0x02, 0x05, 0x05, 0x00, 0x03, 0x07, 0x01, 0x01
        /*0010*/ 	.byte	0x02, 0x03, 0x00, 0x00, 0x02, 0x06, 0x01, 0x00, 0x04, 0x0b, 0x08, 0x00, 0x00, 0x00, 0x00, 0x00
        /*0020*/ 	.byte	0x00, 0x00, 0x00, 0x00


//--------------------- .nv.info._ZN7cutlass13device_kernelIN5flash19enable_sm80_to_sm89INS1_16FlashAttnFwdSm80INS1_25CollectiveMainloopFwdSm80ILi8ELi1ELb1EN4cute5tupleIJNS5_1CILi128EEENS7_ILi64EEENS7_ILi256EEEEEELi256ENS_10bfloat16_tEfNS_4arch4Sm80ELb0ELb0ELb1ELb0ELb1ELb0ELb1ELb0EEENS1_21CollectiveEpilogueFwdINS6_IJS8_SA_S9_EEENS6_IJNS7_ILi1EEESI_SI_EEESC_SE_Li256ELb0ELb1ELb0ELb0EEENS1_19SingleTileSchedulerILb0ELb0ELb1ELi128EEEEEEEEEvNT_6ParamsE --------------------------
	.section	.nv.info._ZN7cutlass13device_kernelIN5flash19enable_sm80_to_sm89INS1_16FlashAttnFwdSm80INS1_25CollectiveMainloopFwdSm80ILi8ELi1ELb1EN4cute5tupleIJNS5_1CILi128EEENS7_ILi64EEENS7_ILi256EEEEEELi256ENS_10bfloat16_tEfNS_4arch4Sm80ELb0ELb0ELb1ELb0ELb1ELb0ELb1ELb0EEENS1_21CollectiveEpilogueFwdINS6_IJS8_SA_S9_EEENS6_IJNS7_ILi1EEESI_SI_EEESC_SE_Li256ELb0ELb1ELb0ELb0EEENS1_19SingleTileSchedulerILb0ELb0ELb1ELi128EEEEEEEEEvNT_6ParamsE,"",@"SHT_CUDA_INFO"
	.sectionflags	@""
	.align	4


	//----- nvinfo : EIATTR_CUDA_API_VERSION
	.align		4
        /*0000*/ 	.byte	0x04, 0x37
        /*0002*/ 	.short	(.L_120 - .L_119)
.L_119:
        /*0004*/ 	.word	0x00000082


	//----- nvinfo : EIATTR_KPARAM_INFO
	.align		4
.L_120:
        /*0008*/ 	.byte	0x04, 0x17
        /*000a*/ 	.short	(.L_122 - .L_121)
.L_121:
        /*000c*/ 	.word	0x00000000
        /*0010*/ 	.short	0x0000
        /*0012*/ 	.short	0x0000
        /*0014*/ 	.byte	0x00, 0xf0, 0x61, 0x10


	//----- nvinfo : EIATTR_SPARSE_MMA_MASK
	.align		4
.L_122:
        /*0018*/ 	.byte	0x03, 0x50
        /*001a*/ 	.short	0x0000


	//----- nvinfo : EIATTR_MAXREG_COUNT
	.align		4
        /*001c*/ 	.byte	0x03, 0x1b
        /*001e*/ 	.short	0x00ff


	//----- nvinfo : EIATTR_MERCURY_ISA_VERSION
	.align		4
        /*0020*/ 	.byte	0x03, 0x5f
        /*0022*/ 	.short	0x0101


	//----- nvinfo : EIATTR_VRC_CTA_INIT_COUNT
	.align		4
        /*0024*/ 	.byte	0x02, 0x4a
	.zero		1
	.zero		1


	//----- nvinfo : EIATTR_EXIT_INSTR_OFFSETS
	.align		4
        /*0028*/ 	.byte	0x04, 0x1c
        /*002a*/ 	.short	(.L_124 - .L_123)


	//   ....[0]....
.L_123:
        /*002c*/ 	.word	0x00000010


	//----- nvinfo : EIATTR_MAX_THREADS
	.align		4
.L_124:
        /*0030*/ 	.byte	0x04, 0x05
        /*0032*/ 	.short	(.L_126 - .L_125)
.L_125:
        /*0034*/ 	.word	0x00000100
        /*0038*/ 	.word	0x00000001
        /*003c*/ 	.word	0x00000001


	//----- nvinfo : EIATTR_CBANK_PARAM_SIZE
	.align		4
.L_126:
        /*0040*/ 	.byte	0x03, 0x19
        /*0042*/ 	.short	0x0418


	//----- nvinfo : EIATTR_PARAM_CBANK
	.align		4
        /*0044*/ 	.byte	0x04, 0x0a
        /*0046*/ 	.short	(.L_128 - .L_127)
	.align		4
.L_127:
        /*0048*/ 	.word	index@(.nv.constant0._ZN7cutlass13device_kernelIN5flash19enable_sm80_to_sm89INS1_16FlashAttnFwdSm80INS1_25CollectiveMainloopFwdSm80ILi8ELi1ELb1EN4cute5tupleIJNS5_1CILi128EEENS7_ILi64EEENS7_ILi256EEEEEELi256ENS_10bfloat16_tEfNS_4arch4Sm80ELb0ELb0ELb1ELb0ELb1ELb0ELb1ELb0EEENS1_21CollectiveEpilogueFwdINS6_IJS8_SA_S9_EEENS6_IJNS7_ILi1EEESI_SI_EEESC_SE_Li256ELb0ELb1ELb0ELb0EEENS1_19SingleTileSchedulerILb0ELb0ELb1ELi128EEEEEEEEEvNT_6ParamsE)
        /*004c*/ 	.short	0x0380
        /*004e*/ 	.short	0x0418


	//----- nvinfo : EIATTR_SW_WAR
	.align		4
.L_128:
        /*0050*/ 	.byte	0x04, 0x36
        /*0052*/ 	.short	(.L_130 - .L_129)
.L_129:
        /*0054*/ 	.word	0x00000008
.L_130:


//--------------------- .nv.info._ZN7cutlass13device_kernelIN5flash19enable_sm80_to_sm89INS1_16FlashAttnFwdSm80INS1_25CollectiveMainloopFwdSm80ILi8ELi1ELb1EN4cute5tupleIJNS5_1CILi128EEENS7_ILi64EEENS7_ILi256EEEEEELi256ENS_10bfloat16_tEfNS_4arch4Sm80ELb0ELb0ELb1ELb1ELb1ELb0ELb1ELb0EEENS1_21CollectiveEpilogueFwdINS6_IJS8_SA_S9_EEENS6_IJNS7_ILi1EEESI_SI_EEESC_SE_Li256ELb1ELb1ELb0ELb0EEENS1_19SingleTileSchedulerILb1ELb0ELb1ELi128EEEEEEEEEvNT_6ParamsE --------------------------
	.section	.nv.info._ZN7cutlass13device_kernelIN5flash19enable_sm80_to_sm89INS1_16FlashAttnFwdSm80INS1_25CollectiveMainloopFwdSm80ILi8ELi1ELb1EN4cute5tupleIJNS5_1CILi128EEENS7_ILi64EEENS7_ILi256EEEEEELi256ENS_10bfloat16_tEfNS_4arch4Sm80ELb0ELb0ELb1ELb1ELb1ELb0ELb1ELb0EEENS1_21CollectiveEpilogueFwdINS6_IJS8_SA_S9_EEENS6_IJNS7_ILi1EEESI_SI_EEESC_SE_Li256ELb1ELb1ELb0ELb0EEENS1_19SingleTileSchedulerILb1ELb0ELb1ELi128EEEEEEEEEvNT_6ParamsE,"",@"SHT_CUDA_INFO"
	.sectionflags	@""
	.align	4


	//----- nvinfo : EIATTR_CUDA_API_VERSION
	.align		4
        /*0000*/ 	.byte	0x04, 0x37
        /*0002*/ 	.short	(.L_132 - .L_131)
.L_131:
        /*0004*/ 	.word	0x00000082


	//----- nvinfo : EIATTR_KPARAM_INFO
	.align		4
.L_132:
        /*0008*/ 	.byte	0x04, 0x17
        /*000a*/ 	.short	(.L_134 - .L_133)
.L_133:
        /*000c*/ 	.word	0x00000000
        /*0010*/ 	.short	0x0000
        /*0012*/ 	.short	0x0000
        /*0014*/ 	.byte	0x00, 0xf0, 0x61, 0x10


	//----- nvinfo : EIATTR_SPARSE_MMA_MASK
	.align		4
.L_134:
        /*0018*/ 	.byte	0x03, 0x50
        /*001a*/ 	.short	0x0000


	//----- nvinfo : EIATTR_MAXREG_COUNT
	.align		4
        /*001c*/ 	.byte	0x03, 0x1b
        /*001e*/ 	.short	0x00ff


	//----- nvinfo : EIATTR_MERCURY_ISA_VERSION
	.align		4
        /*0020*/ 	.byte	0x03, 0x5f
        /*0022*/ 	.short	0x0101


	//----- nvinfo : EIATTR_VRC_CTA_INIT_COUNT
	.align		4
        /*0024*/ 	.byte	0x02, 0x4a
	.zero		1
	.zero		1


	//----- nvinfo : EIATTR_EXIT_INSTR_OFFSETS
	.align		4
        /*0028*/ 	.byte	0x04, 0x1c
        /*002a*/ 	.short	(.L_136 - .L_135)


	//   ....[0]....
.L_135:
        /*002c*/ 	.word	0x00000010


	//----- nvinfo : EIATTR_MAX_THREADS
	.align		4
.L_136:
        /*0030*/ 	.byte	0x04, 0x05
        /*0032*/ 	.short	(.L_138 - .L_137)
.L_137:
        /*0034*/ 	.word	0x00000100
        /*0038*/ 	.word	0x00000001
        /*003c*/ 	.word	0x00000001


	//----- nvinfo : EIATTR_CBANK_PARAM_SIZE
	.align		4
.L_138:
        /*0040*/ 	.byte	0x03, 0x19
        /*0042*/ 	.short	0x0418


	//----- nvinfo : EIATTR_PARAM_CBANK
	.align		4
        /*0044*/ 	.byte	0x04, 0x0a
        /*0046*/ 	.short	(.L_140 - .L_139)
	.align		4
.L_139:
        /*0048*/ 	.word	index@(.nv.constant0._ZN7cutlass13device_kernelIN5flash19enable_sm80_to_sm89INS1_16FlashAttnFwdSm80INS1_25CollectiveMainloopFwdSm80ILi8ELi1ELb1EN4cute5tupleIJNS5_1CILi128EEENS7_ILi64EEENS7_ILi256EEEEEELi256ENS_10bfloat16_tEfNS_4arch4Sm80ELb0ELb0ELb1ELb1ELb1ELb0ELb1ELb0EEENS1_21CollectiveEpilogueFwdINS6_IJS8_SA_S9_EEENS6_IJNS7_ILi1EEESI_SI_EEESC_SE_Li256ELb1ELb1ELb0ELb0EEENS1_19SingleTileSchedulerILb1ELb0ELb1ELi128EEEEEEEEEvNT_6ParamsE)
        /*004c*/ 	.short	0x0380
        /*004e*/ 	.short	0x0418


	//----- nvinfo : EIATTR_SW_WAR
	.align		4
.L_140:
        /*0050*/ 	.byte	0x04, 0x36
        /*0052*/ 	.short	(.L_142 - .L_141)
.L_141:
        /*0054*/ 	.word	0x00000008
.L_142:


//--------------------- .nv.info._ZN7cutlass13device_kernelIN5flash19enable_sm80_to_sm89INS1_16FlashAttnFwdSm80INS1_25CollectiveMainloopFwdSm80ILi8ELi1ELb0EN4cute5tupleIJNS5_1CILi128EEENS7_ILi32EEENS7_ILi256EEEEEELi256ENS_10bfloat16_tEfNS_4arch4Sm80ELb0ELb0ELb1ELb1ELb1ELb1ELb1ELb0EEENS1_21CollectiveEpilogueFwdINS6_IJS8_SA_S9_EEENS6_IJNS7_ILi1EEESI_SI_EEESC_SE_Li256ELb1ELb1ELb0ELb0EEENS1_19SingleTileSchedulerILb1ELb0ELb1ELi128EEEEEEEEEvNT_6ParamsE --------------------------
	.section	.nv.info._ZN7cutlass13device_kernelIN5flash19enable_sm80_to_sm89INS1_16FlashAttnFwdSm80INS1_25CollectiveMainloopFwdSm80ILi8ELi1ELb0EN4cute5tupleIJNS5_1CILi128EEENS7_ILi32EEENS7_ILi256EEEEEELi256ENS_10bfloat16_tEfNS_4arch4Sm80ELb0ELb0ELb1ELb1ELb1ELb1ELb1ELb0EEENS1_21CollectiveEpilogueFwdINS6_IJS8_SA_S9_EEENS6_IJNS7_ILi1EEESI_SI_EEESC_SE_Li256ELb1ELb1ELb0ELb0EEENS1_19SingleTileSchedulerILb1ELb0ELb1ELi128EEEEEEEEEvNT_6ParamsE,"",@"SHT_CUDA_INFO"
	.sectionflags	@""
	.align	4


	//----- nvinfo : EIATTR_CUDA_API_VERSION
	.align		4
        /*0000*/ 	.byte	0x04, 0x37
        /*0002*/ 	.short	(.L_144 - .L_143)
.L_143:
        /*0004*/ 	.word	0x00000082


	//----- nvinfo : EIATTR_KPARAM_INFO
	.align		4
.L_144:
        /*0008*/ 	.byte	0x04, 0x17
        /*000a*/ 	.short	(.L_146 - .L_145)
.L_145:
        /*000c*/ 	.word	0x00000000
        /*0010*/ 	.short	0x0000
        /*0012*/ 	.short	0x0000
        /*0014*/ 	.byte	0x00, 0xf0, 0x61, 0x10


	//----- nvinfo : EIATTR_SPARSE_MMA_MASK
	.align		4
.L_146:
        /*0018*/ 	.byte	0x03, 0x50
        /*001a*/ 	.short	0x0000


	//----- nvinfo : EIATTR_MAXREG_COUNT
	.align		4
        /*001c*/ 	.byte	0x03, 0x1b
        /*001e*/ 	.short	0x00ff


	//----- nvinfo : EIATTR_MERCURY_ISA_VERSION
	.align		4
        /*0020*/ 	.byte	0x03, 0x5f
        /*0022*/ 	.short	0x0101


	//----- nvinfo : EIATTR_VRC_CTA_INIT_COUNT
	.align		4
        /*0024*/ 	.byte	0x02, 0x4a
	.zero		1
	.zero		1


	//----- nvinfo : EIATTR_EXIT_INSTR_OFFSETS
	.align		4
        /*0028*/ 	.byte	0x04, 0x1c
        /*002a*/ 	.short	(.L_148 - .L_147)


	//   ....[0]....
.L_147:
        /*002c*/ 	.word	0x00000010


	//----- nvinfo : EIATTR_MAX_THREADS
	.align		4
.L_148:
        /*0030*/ 	.byte	0x04, 0x05
        /*0032*/ 	.short	(.L_150 - .L_149)
.L_149:
        /*0034*/ 	.word	0x00000100
        /*0038*/ 	.word	0x00000001
        /*003c*/ 	.word	0x00000001


	//----- nvinfo : EIATTR_CBANK_PARAM_SIZE
	.align		4
.L_150:
        /*0040*/ 	.byte	0x03, 0x19
        /*0042*/ 	.short	0x0418


	//----- nvinfo : EIATTR_PARAM_CBANK
	.align		4
        /*0044*/ 	.byte	0x04, 0x0a
        /*0046*/ 	.short	(.L_152 - .L_151)
	.align		4
.L_151:
        /*0048*/ 	.word	index@(.nv.constant0._ZN7cutlass13device_kernelIN5flash19enable_sm80_to_sm89INS1_16FlashAttnFwdSm80INS1_25CollectiveMainloopFwdSm80ILi8ELi1ELb0EN4cute5tupleIJNS5_1CILi128EEENS7_ILi32EEENS7_ILi256EEEEEELi256ENS_10bfloat16_tEfNS_4arch4Sm80ELb0ELb0ELb1ELb1ELb1ELb1ELb1ELb0EEENS1_21CollectiveEpilogueFwdINS6_IJS8_SA_S9_EEENS6_IJNS7_ILi1EEESI_SI_EEESC_SE_Li256ELb1ELb1ELb0ELb0EEENS1_19SingleTileSchedulerILb1ELb0ELb1ELi128EEEEEEEEEvNT_6ParamsE)
        /*004c*/ 	.short	0x0380
        /*004e*/ 	.short	0x0418


	//----- nvinfo : EIATTR_SW_WAR
	.align		4
.L_152:
        /*0050*/ 	.byte	0x04, 0x36
        /*0052*/ 	.short	(.L_154 - .L_153)
.L_153:
        /*0054*/ 	.word	0x00000008
.L_154:


//--------------------- .nv.info._ZN7cutlass13device_kernelIN5flash19enable_sm80_to_sm89INS1_16FlashAttnFwdSm80INS1_25CollectiveMainloopFwdSm80ILi8ELi1ELb1EN4cute5tupleIJNS5_1CILi128EEENS7_ILi48EEENS7_ILi256EEEEEELi256ENS_10bfloat16_tEfNS_4arch4Sm80ELb0ELb1ELb1ELb0ELb1ELb0ELb1ELb0EEENS1_21CollectiveEpilogueFwdINS6_IJS8_SA_S9_EEENS6_IJNS7_ILi1EEESI_SI_EEESC_SE_Li256ELb0ELb1ELb0ELb0EEENS1_19SingleTileSchedulerILb0ELb0ELb1ELi128EEEEEEEEEvNT_6ParamsE --------------------------
	.section	.nv.info._ZN7cutlass13device_kernelIN5flash19enable_sm80_to_sm89INS1_16FlashAttnFwdSm80INS1_25CollectiveMainloopFwdSm80ILi8ELi1ELb1EN4cute5tupleIJNS5_1CILi128EEENS7_ILi48EEENS7_ILi256EEEEEELi256ENS_10bfloat16_tEfNS_4arch4Sm80ELb0ELb1ELb1ELb0ELb1ELb0ELb1ELb0EEENS1_21CollectiveEpilogueFwdINS6_IJS8_SA_S9_EEENS6_IJNS7_ILi1EEESI_SI_EEESC_SE_Li256ELb0ELb1ELb0ELb0EEENS1_19SingleTileSchedulerILb0ELb0ELb1ELi128EEEEEEEEEvNT_6ParamsE,"",@"SHT_CUDA_INFO"
	.sectionflags	@""
	.align	4


	//----- nvinfo : EIATTR_CUDA_API_VERSION
	.align		4
        /*0000*/ 	.byte	0x04, 0x37
        /*0002*/ 	.short	(.L_156 - .L_155)
.L_155:
        /*0004*/ 	.word	0x00000082


	//----- nvinfo : EIATTR_KPARAM_INFO
	.align		4
.L_156:
        /*0008*/ 	.byte	0x04, 0x17
        /*000a*/ 	.short	(.L_158 - .L_157)
.L_157:
        /*000c*/ 	.word	0x00000000
        /*0010*/ 	.short	0x0000
        /*0012*/ 	.short	0x0000
        /*0014*/ 	.byte	0x00, 0xf0, 0x61, 0x10


	//----- nvinfo : EIATTR_SPARSE_MMA_MASK
	.align		4
.L_158:
        /*0018*/ 	.byte	0x03, 0x50
        /*001a*/ 	.short	0x0000


	//----- nvinfo : EIATTR_MAXREG_COUNT
	.align		4
        /*001c*/ 	.byte	0x03, 0x1b
        /*001e*/ 	.short	0x00ff


	//----- nvinfo : EIATTR_MERCURY_ISA_VERSION
	.align		4
        /*0020*/ 	.byte	0x03, 0x5f
        /*0022*/ 	.short	0x0101


	//----- nvinfo : EIATTR_VRC_CTA_INIT_COUNT
	.align		4
        /*0024*/ 	.byte	0x02, 0x4a
	.zero		1
	.zero		1


	//----- nvinfo : EIATTR_EXIT_INSTR_OFFSETS
	.align		4
        /*0028*/ 	.byte	0x04, 0x1c
        /*002a*/ 	.short	(.L_160 - .L_159)


	//   ....[0]....
.L_159:
        /*002c*/ 	.word	0x00000010


	//----- nvinfo : EIATTR_MAX_THREADS
	.align		4
.L_160:
        /*0030*/ 	.byte	0x04, 0x05
        /*0032*/ 	.short	(.L_162 - .L_161)
.L_161:
        /*0034*/ 	.word	0x00000100
        /*0038*/ 	.word	0x00000001
        /*003c*/ 	.word	0x00000001


	//----- nvinfo : EIATTR_CBANK_PARAM_SIZE
	.align		4
.L_162:
        /*0040*/ 	.byte	0x03, 0x19
        /*0042*/ 	.short	0x0418


	//----- nvinfo : EIATTR_PARAM_CBANK
	.align		4
        /*0044*/ 	.byte	0x04, 0x0a
        /*0046*/ 	.short	(.L_164 - .L_163)
	.align		4
.L_163:
        /*0048*/ 	.word	index@(.nv.constant0._ZN7cutlass13device_kernelIN5flash19enable_sm80_to_sm89INS1_16FlashAttnFwdSm80INS1_25CollectiveMainloopFwdSm80ILi8ELi1ELb1EN4cute5tupleIJNS5_1CILi128EEENS7_ILi48EEENS7_ILi256EEEEEELi256ENS_10bfloat16_tEfNS_4arch4Sm80ELb0ELb1ELb1ELb0ELb1ELb0ELb1ELb0EEENS1_21CollectiveEpilogueFwdINS6_IJS8_SA_S9_EEENS6_IJNS7_ILi1EEESI_SI_EEESC_SE_Li256ELb0ELb1ELb0ELb0EEENS1_19SingleTileSchedulerILb0ELb0ELb1ELi128EEEEEEEEEvNT_6ParamsE)
        /*004c*/ 	.short	0x0380
        /*004e*/ 	.short	0x0418


	//----- nvinfo : EIATTR_SW_WAR
	.align		4
.L_164:
        /*0050*/ 	.byte	0x04, 0x36
        /*0052*/ 	.short	(.L_166 - .L_165)
.L_165:
        /*0054*/ 	.word	0x00000008
.L_166:


//--------------------- .nv.info._ZN7cutlass13device_kernelIN5flash19enable_sm80_to_sm89INS1_16FlashAttnFwdSm80INS1_25CollectiveMainloopFwdSm80ILi8ELi1ELb1EN4cute5tupleIJNS5_1CILi128EEENS7_ILi48EEENS7_ILi256EEEEEELi256ENS_10bfloat16_tEfNS_4arch4Sm80ELb0ELb1ELb1ELb1ELb1ELb0ELb1ELb0EEENS1_21CollectiveEpilogueFwdINS6_IJS8_SA_S9_EEENS6_IJNS7_ILi1EEESI_SI_EEESC_SE_Li256ELb1ELb1ELb0ELb0EEENS1_19SingleTileSchedulerILb1ELb0ELb1ELi128EEEEEEEEEvNT_6ParamsE --------------------------
	.section	.nv.info._ZN7cutlass13device_kernelIN5flash19enable_sm80_to_sm89INS1_16FlashAttnFwdSm80INS1_25CollectiveMainloopFwdSm80ILi8ELi1ELb1EN4cute5tupleIJNS5_1CILi128EEENS7_ILi48EEENS7_ILi256EEEEEELi256ENS_10bfloat16_tEfNS_4arch4Sm80ELb0ELb1ELb1ELb1ELb1ELb0ELb1ELb0EEENS1_21CollectiveEpilogueFwdINS6_IJS8_SA_S9_EEENS6_IJNS7_ILi1EEESI_SI_EEESC_SE_Li256ELb1ELb1ELb0ELb0EEENS1_19SingleTileSchedulerILb1ELb0ELb1ELi128EEEEEEEEEvNT_6ParamsE,"",@"SHT_CUDA_INFO"
	.sectionflags	@""
	.align	4


	//----- nvinfo : EIATTR_CUDA_API_VERSION
	.align		4
        /*0000*/ 	.byte	0x04, 0x37
        /*0002*/ 	.short	(.L_168 - .L_167)
.L_167:
        /*0004*/ 	.word	0x00000082


	//----- nvinfo : EIATTR_KPARAM_INFO
	.align		4
.L_168:
        /*0008*/ 	.byte	0x04, 0x17
        /*000a*/ 	.short	(.L_170 - .L_169)
.L_169:
        /*000c*/ 	.word	0x00000000
        /*0010*/ 	.short	0x0000
        /*0012*/ 	.short	0x0000
        /*0014*/ 	.byte	0x00, 0xf0, 0x61, 0x10


	//----- nvinfo : EIATTR_SPARSE_MMA_MASK
	.align		4
.L_170:
        /*0018*/ 	.byte	0x03, 0x50
        /*001a*/ 	.short	0x0000


	//----- nvinfo : EIATTR_MAXREG_COUNT
	.align		4
        /*001c*/ 	.byte	0x03, 0x1b
        /*001e*/ 	.short	0x00ff


	//----- nvinfo : EIATTR_MERCURY_ISA_VERSION
	.align		4
        /*0020*/ 	.byte	0x03, 0x5f
        /*0022*/ 	.short	0x0101


	//----- nvinfo : EIATTR_VRC_CTA_INIT_COUNT
	.align		4
        /*0024*/ 	.byte	0x02, 0x4a
	.zero		1
	.zero		1


	//----- nvinfo : EIATTR_EXIT_INSTR_OFFSETS
	.align		4
        /*0028*/ 	.byte	0x04, 0x1c
        /*002a*/ 	.short	(.L_172 - .L_171)


	//   ....[0]....
.L_171:
        /*002c*/ 	.word	0x00000010


	//----- nvinfo : EIATTR_MAX_THREADS
	.align		4
.L_172:
        /*0030*/ 	.byte	0x04, 0x05
        /*0032*/ 	.short	(.L_174 - .L_173)
.L_173:
        /*0034*/ 	.word	0x00000100
        /*0038*/ 	.word	0x00000001
        /*003c*/ 	.word	0x00000001


	//----- nvinfo : EIATTR_CBANK_PARAM_SIZE
	.align		4
.L_174:
        /*0040*/ 	.byte	0x03, 0x19
        /*0042*/ 	.short	0x0418


	//----- nvinfo : EIATTR_PARAM_CBANK
	.align		4
        /*0044*/ 	.byte	0x04, 0x0a
        /*0046*/ 	.short	(.L_176 - .L_175)
	.align		4
.L_175:
        /*0048*/ 	.word	index@(.nv.constant0._ZN7cutlass13device_kernelIN5flash19enable_sm80_to_sm89INS1_16FlashAttnFwdSm80INS1_25CollectiveMainloopFwdSm80ILi8ELi1ELb1EN4cute5tupleIJNS5_1CILi128EEENS7_ILi48EEENS7_ILi256EEEEEELi256ENS_10bfloat16_tEfNS_4arch4Sm80ELb0ELb1ELb1ELb1ELb1ELb0ELb1ELb0EEENS1_21CollectiveEpilogueFwdINS6_IJS8_SA_S9_EEENS6_IJNS7_ILi1EEESI_SI_EEESC_SE_Li256ELb1ELb1ELb0ELb0EEENS1_19SingleTileSchedulerILb1ELb0ELb1ELi128EEEEEEEEEvNT_6ParamsE)
        /*004c*/ 	.short	0x0380
        /*004e*/ 	.short	0x0418


	//----- nvinfo : EIATTR_SW_WAR
	.align		4
.L_176:
        /*0050*/ 	.byte	0x04, 0x36
        /*0052*/ 	.short	(.L_178 - .L_177)
.L_177:
        /*0054*/ 	.word	0x00000008
.L_178:


//--------------------- .nv.info._ZN7cutlass13device_kernelIN5flash19enable_sm80_to_sm89INS1_16FlashAttnFwdSm80INS1_25CollectiveMainloopFwdSm80ILi8ELi1ELb0EN4cute5tupleIJNS5_1CILi128EEENS7_ILi32EEENS7_ILi256EEEEEELi256ENS_10bfloat16_tEfNS_4arch4Sm80ELb0ELb1ELb1ELb1ELb1ELb1ELb1ELb0EEENS1_21CollectiveEpilogueFwdINS6_IJS8_SA_S9_EEENS6_IJNS7_ILi1EEESI_SI_EEESC_SE_Li256ELb1ELb1ELb0ELb0EEENS1_19SingleTileSchedulerILb1ELb0ELb1ELi128EEEEEEEEEvNT_6ParamsE --------------------------
	.section	.nv.info._ZN7cutlass13device_kernelIN5flash19enable_sm80_to_sm89INS1_16FlashAttnFwdSm80INS1_25CollectiveMainloopFwdSm80ILi8ELi1ELb0EN4cute5tupleIJNS5_1CILi128EEENS7_ILi32EEENS7_ILi256EEEEEELi256ENS_10bfloat16_tEfNS_4arch4Sm80ELb0ELb1ELb1ELb1ELb1ELb1ELb1ELb0EEENS1_21CollectiveEpilogueFwdINS6_IJS8_SA_S9_EEENS6_IJNS7_ILi1EEESI_SI_EEESC_SE_Li256ELb1ELb1ELb0ELb0EEENS1_19SingleTileSchedulerILb1ELb0ELb1ELi128EEEEEEEEEvNT_6ParamsE,"",@"SHT_CUDA_INFO"
	.sectionflags	@""
	.align	4


	//----- nvinfo : EIATTR_CUDA_API_VERSION
	.align		4
        /*0000*/ 	.byte	0x04, 0x37
        /*0002*/ 	.short	(.L_180 - .L_179)
.L_179:
        /*0004*/ 	.word	0x00000082


	//----- nvinfo : EIATTR_KPARAM_INFO
	.align		4
.L_180:
        /*0008*/ 	.byte	0x04, 0x17
        /*000a*/ 	.short	(.L_182 - .L_181)
.L_181:
        /*000c*/ 	.word	0x00000000
        /*0010*/ 	.short	0x0000
        /*0012*/ 	.short	0x0000
        /*0014*/ 	.byte	0x00, 0xf0, 0x61, 0x10


	//----- nvinfo : EIATTR_SPARSE_MMA_MASK
	.align		4
.L_182:
        /*0018*/ 	.byte	0x03, 0x50
        /*001a*/ 	.short	0x0000


	//----- nvinfo : EIATTR_MAXREG_COUNT
	.align		4
        /*001c*/ 	.byte	0x03, 0x1b
        /*001e*/ 	.short	0x00ff


	//----- nvinfo : EIATTR_MERCURY_ISA_VERSION
	.align		4
        /*0020*/ 	.byte	0x03, 0x5f
        /*0022*/ 	.short	0x0101


	//----- nvinfo : EIATTR_VRC_CTA_INIT_COUNT
	.align		4
        /*0024*/ 	.byte	0x02, 0x4a
	.zero		1
	.zero		1


	//----- nvinfo : EIATTR_EXIT_INSTR_OFFSETS
	.align		4
        /*0028*/ 	.byte	0x04, 0x1c
        /*002a*/ 	.short	(.L_184 - .L_183)


	//   ....[0]....
.L_183:
        /*002c*/ 	.word	0x00000010


	//----- nvinfo : EIATTR_MAX_THREADS
	.align		4
.L_184:
        /*0030*/ 	.byte	0x04, 0x05
        /*0032*/ 	.short	(.L_186 - .L_185)
.L_185:
        /*0034*/ 	.word	0x00000100
        /*0038*/ 	.word	0x00000001
        /*003c*/ 	.word	0x00000001


	//----- nvinfo : EIATTR_CBANK_PARAM_SIZE
	.align		4
.L_186:
        /*0040*/ 	.byte	0x03, 0x19
        /*0042*/ 	.short	0x0418


	//----- nvinfo : EIATTR_PARAM_CBANK
	.align		4
        /*0044*/ 	.byte	0x04, 0x0a
        /*0046*/ 	.short	(.L_188 - .L_187)
	.align		4
.L_187:
        /*0048*/ 	.word	index@(.nv.constant0._ZN7cutlass13device_kernelIN5flash19enable_sm80_to_sm89INS1_16FlashAttnFwdSm80INS1_25CollectiveMainloopFwdSm80ILi8ELi1ELb0EN4cute5tupleIJNS5_1CILi128EEENS7_ILi32EEENS7_ILi256EEEEEELi256ENS_10bfloat16_tEfNS_4arch4Sm80ELb0ELb1ELb1ELb1ELb1ELb1ELb1ELb0EEENS1_21CollectiveEpilogueFwdINS6_IJS8_SA_S9_EEENS6_IJNS7_ILi1EEESI_SI_EEESC_SE_Li256ELb1ELb1ELb0ELb0EEENS1_19SingleTileSchedulerILb1ELb0ELb1ELi128EEEEEEEEEvNT_6ParamsE)
        /*004c*/ 	.short	0x0380
        /*004e*/ 	.short	0x0418


	//----- nvinfo : EIATTR_SW_WAR
	.align		4
.L_188:
        /*0050*/ 	.byte	0x04, 0x36
        /*0052*/ 	.short	(.L_190 - .L_189)
.L_189:
        /*0054*/ 	.word	0x00000008
.L_190:


//--------------------- .nv.info._ZN7cutlass13device_kernelIN5flash19enable_sm80_to_sm89INS1_16FlashAttnFwdSm80INS1_25CollectiveMainloopFwdSm80ILi8ELi1ELb1EN4cute5tupleIJNS5_1CILi128EEENS7_ILi64EEENS7_ILi256EEEEEELi256ENS_10bfloat16_tEfNS_4arch4Sm80ELb1ELb0ELb1ELb0ELb1ELb0ELb1ELb0EEENS1_21CollectiveEpilogueFwdINS6_IJS8_SA_S9_EEENS6_IJNS7_ILi1EEESI_SI_EEESC_SE_Li256ELb0ELb1ELb0ELb0EEENS1_30DynamicPersistentTileSchedulerILi256ELi256ELb0ELb1ELb0EEEEEEEEEvNT_6ParamsE --------------------------
	.section	.nv.info._ZN7cutlass13device_kernelIN5flash19enable_sm80_to_sm89INS1_16FlashAttnFwdSm80INS1_25CollectiveMainloopFwdSm80ILi8ELi1ELb1EN4cute5tupleIJNS5_1CILi128EEENS7_ILi64EEENS7_ILi256EEEEEELi256ENS_10bfloat16_tEfNS_4arch4Sm80ELb1ELb0ELb1ELb0ELb1ELb0ELb1ELb0EEENS1_21CollectiveEpilogueFwdINS6_IJS8_SA_S9_EEENS6_IJNS7_ILi1EEESI_SI_EEESC_SE_Li256ELb0ELb1ELb0ELb0EEENS1_30DynamicPersistentTileSchedulerILi256ELi256ELb0ELb1ELb0EEEEEEEEEvNT_6ParamsE,"",@"SHT_CUDA_INFO"
	.sectionflags	@""
	.align	4


	//----- nvinfo : EIATTR_CUDA_API_VERSION
	.align		4
        /*0000*/ 	.byte	0x04, 0x37
        /*0002*/ 	.short	(.L_192 - .L_191)
.L_191:
        /*0004*/ 	.word	0x00000082


	//----- nvinfo : EIATTR_KPARAM_INFO
	.align		4
.L_192:
        /*0008*/ 	.byte	0x04, 0x17
        /*000a*/ 	.short	(.L_194 - .L_193)
.L_193:
        /*000c*/ 	.word	0x00000000
        /*0010*/ 	.short	0x0000
        /*0012*/ 	.short	0x0000
        /*0014*/ 	.byte	0x00, 0xf0, 0xa1, 0x10


	//----- nvinfo : EIATTR_SPARSE_MMA_MASK
	.align		4
.L_194:
        /*0018*/ 	.byte	0x03, 0x50
        /*001a*/ 	.short	0x0000


	//----- nvinfo : EIATTR_MAXREG_COUNT
	.align		4
        /*001c*/ 	.byte	0x03, 0x1b
        /*001e*/ 	.short	0x00ff


	//----- nvinfo : EIATTR_MERCURY_ISA_VERSION
	.align		4
        /*0020*/ 	.byte	0x03, 0x5f
        /*0022*/ 	.short	0x0101


	//----- nvinfo : EIATTR_VRC_CTA_INIT_COUNT
	.align		4
        /*0024*/ 	.byte	0x02, 0x4a
	.zero		1
	.zero		1


	//----- nvinfo : EIATTR_EXIT_INSTR_OFFSETS
	.align		4
        /*0028*/ 	.byte	0x04, 0x1c
        /*002a*/ 	.short	(.L_196 - .L_195)


	//   ....[0]....
.L_195:
        /*002c*/ 	.word	0x00000010


	//----- nvinfo : EIATTR_MAX_THREADS
	.align		4
.L_196:
        /*0030*/ 	.byte	0x04, 0x05
        /*0032*/ 	.short	(.L_198 - .L_197)
.L_197:
        /*0034*/ 	.word	0x00000100
        /*0038*/ 	.word	0x00000001
        /*003c*/ 	.word	0x00000001


	//----- nvinfo : EIATTR_CBANK_PARAM_SIZE
	.align		4
.L_198:
        /*0040*/ 	.byte	0x03, 0x19
        /*0042*/ 	.short	0x0428


	//----- nvinfo : EIATTR_PARAM_CBANK
	.align		4
        /*0044*/ 	.byte	0x04, 0x0a
        /*0046*/ 	.short	(.L_200 - .L_199)
	.align		4
.L_199:
        /*0048*/ 	.word	index@(.nv.constant0._ZN7cutlass13device_kernelIN5flash19enable_sm80_to_sm89INS1_16FlashAttnFwdSm80INS1_25CollectiveMainloopFwdSm80ILi8ELi1ELb1EN4cute5tupleIJNS5_1CILi128EEENS7_ILi64EEENS7_ILi256EEEEEELi256ENS_10bfloat16_tEfNS_4arch4Sm80ELb1ELb0ELb1ELb0ELb1ELb0ELb1ELb0EEENS1_21CollectiveEpilogueFwdINS6_IJS8_SA_S9_EEENS6_IJNS7_ILi1EEESI_SI_EEESC_SE_Li256ELb0ELb1ELb0ELb0EEENS1_30DynamicPersistentTileSchedulerILi256ELi256ELb0ELb1ELb0EEEEEEEEEvNT_6ParamsE)
        /*004c*/ 	.short	0x0380
        /*004e*/ 	.short	0x0428


	//----- nvinfo : EIATTR_SW_WAR
	.align		4
.L_200:
        /*0050*/ 	.byte	0x04, 0x36
        /*0052*/ 	.short	(.L_202 - .L_201)
.L_201:
        /*0054*/ 	.word	0x00000008
.L_202:


//--------------------- .nv.info._ZN7cutlass13device_kernelIN5flash19enable_sm80_to_sm89INS1_16FlashAttnFwdSm80INS1_25CollectiveMainloopFwdSm80ILi8ELi1ELb1EN4cute5tupleIJNS5_1CILi128EEENS7_ILi64EEENS7_ILi256EEEEEELi256ENS_10bfloat16_tEfNS_4arch4Sm80ELb1ELb0ELb1ELb1ELb1ELb0ELb1ELb0EEENS1_21CollectiveEpilogueFwdINS6_IJS8_SA_S9_EEENS6_IJNS7_ILi1EEESI_SI_EEESC_SE_Li256ELb1ELb1ELb0ELb0EEENS1_19SingleTileSchedulerILb1ELb0ELb1ELi128EEEEEEEEEvNT_6ParamsE --------------------------
	.section	.nv.info._ZN7cutlass13device_kernelIN5flash19enable_sm80_to_sm89INS1_16FlashAttnFwdSm80INS1_25CollectiveMainloopFwdSm80ILi8ELi1ELb1EN4cute5tupleIJNS5_1CILi128EEENS7_ILi64EEENS7_ILi256EEEEEELi256ENS_10bfloat16_tEfNS_4arch4Sm80ELb1ELb0ELb1ELb1ELb1ELb0ELb1ELb0EEENS1_21CollectiveEpilogueFwdINS6_IJS8_SA_S9_EEENS6_IJNS7_ILi1EEESI_SI_EEESC_SE_Li256ELb1ELb1ELb0ELb0EEENS1_19SingleTileSchedulerILb1ELb0ELb1ELi128EEEEEEEEEvNT_6ParamsE,"",@"SHT_CUDA_INFO"
	.sectionflags	@""
	.align	4


	//----- nvinfo : EIATTR_CUDA_API_VERSION
	.align		4
        /*0000*/ 	.byte	0x04, 0x37
        /*0002*/ 	.short	(.L_204 - .L_203)
.L_203:
        /*0004*/ 	.word	0x00000082


	//----- nvinfo : EIATTR_KPARAM_INFO
	.align		4
.L_204:
        /*0008*/ 	.byte	0x04, 0x17
        /*000a*/ 	.short	(.L_206 - .L_205)
.L_205:
        /*000c*/ 	.word	0x00000000
        /*0010*/ 	.short	0x0000
        /*0012*/ 	.short	0x0000
        /*0014*/ 	.byte	0x00, 0xf0, 0x61, 0x10


	//----- nvinfo : EIATTR_SPARSE_MMA_MASK
	.align		4
.L_206:
        /*0018*/ 	.byte	0x03, 0x50
        /*001a*/ 	.short	0x0000


	//----- nvinfo : EIATTR_MAXREG_COUNT
	.align		4
        /*001c*/ 	.byte	0x03, 0x1b
        /*001e*/ 	.short	0x00ff


	//----- nvinfo : EIATTR_MERCURY_ISA_VERSION
	.align		4
        /*0020*/ 	.byte	0x03, 0x5f
        /*0022*/ 	.short	0x0101


	//----- nvinfo : EIATTR_VRC_CTA_INIT_COUNT
	.align		4
        /*0024*/ 	.byte	0x02, 0x4a
	.zero		1
	.zero		1


	//----- nvinfo : EIATTR_EXIT_INSTR_OFFSETS
	.align		4
        /*0028*/ 	.byte	0x04, 0x1c
        /*002a*/ 	.short	(.L_208 - .L_207)


	//   ....[0]....
.L_207:
        /*002c*/ 	.word	0x00000010


	//----- nvinfo : EIATTR_MAX_THREADS
	.align		4
.L_208:
        /*0030*/ 	.byte	0x04, 0x05
        /*0032*/ 	.short	(.L_210 - .L_209)
.L_209:
        /*0034*/ 	.word	0x00000100
        /*0038*/ 	.word	0x00000001
        /*003c*/ 	.word	0x00000001


	//----- nvinfo : EIATTR_CBANK_PARAM_SIZE
	.align		4
.L_210:
        /*0040*/ 	.byte	0x03, 0x19
        /*0042*/ 	.short	0x0418


	//----- nvinfo : EIATTR_PARAM_CBANK
	.align		4
        /*0044*/ 	.byte	0x04, 0x0a
        /*0046*/ 	.short	(.L_212 - .L_211)
	.align		4
.L_211:
        /*0048*/ 	.word	index@(.nv.constant0._ZN7cutlass13device_kernelIN5flash19enable_sm80_to_sm89INS1_16FlashAttnFwdSm80INS1_25CollectiveMainloopFwdSm80ILi8ELi1ELb1EN4cute5tupleIJNS5_1CILi128EEENS7_ILi64EEENS7_ILi256EEEEEELi256ENS_10bfloat16_tEfNS_4arch4Sm80ELb1ELb0ELb1ELb1ELb1ELb0ELb1ELb0EEENS1_21CollectiveEpilogueFwdINS6_IJS8_SA_S9_EEENS6_IJNS7_ILi1EEESI_SI_EEESC_SE_Li256ELb1ELb1ELb0ELb0EEENS1_19SingleTileSchedulerILb1ELb0ELb1ELi128EEEEEEEEEvNT_6ParamsE)
        /*004c*/ 	.short	0x0380
        /*004e*/ 	.short	0x0418


	//----- nvinfo : EIATTR_SW_WAR
	.align		4
.L_212:
        /*0050*/ 	.byte	0x04, 0x36
        /*0052*/ 	.short	(.L_214 - .L_213)
.L_213:
        /*0054*/ 	.word	0x00000008
.L_214:


//--------------------- .nv.info._ZN7cutlass13device_kernelIN5flash19enable_sm80_to_sm89INS1_16FlashAttnFwdSm80INS1_25CollectiveMainloopFwdSm80ILi8ELi1ELb0EN4cute5tupleIJNS5_1CILi128EEENS7_ILi32EEENS7_ILi256EEEEEELi256ENS_10bfloat16_tEfNS_4arch4Sm80ELb1ELb0ELb1ELb1ELb1ELb1ELb1ELb0EEENS1_21CollectiveEpilogueFwdINS6_IJS8_SA_S9_EEENS6_IJNS7_ILi1EEESI_SI_EEESC_SE_Li256ELb1ELb1ELb0ELb0EEENS1_19SingleTileSchedulerILb1ELb0ELb1ELi128EEEEEEEEEvNT_6ParamsE --------------------------
	.section	.nv.info._ZN7cutlass13device_kernelIN5flash19enable_sm80_to_sm89INS1_16FlashAttnFwdSm80INS1_25CollectiveMainloopFwdSm80ILi8ELi1ELb0EN4cute5tupleIJNS5_1CILi128EEENS7_ILi32EEENS7_ILi256EEEEEELi256ENS_10bfloat16_tEfNS_4arch4Sm80ELb1ELb0ELb1ELb1ELb1ELb1ELb1ELb0EEENS1_21CollectiveEpilogueFwdINS6_IJS8_SA_S9_EEENS6_IJNS7_ILi1EEESI_SI_EEESC_SE_Li256ELb1ELb1ELb0ELb0EEENS1_19SingleTileSchedulerILb1ELb0ELb1ELi128EEEEEEEEEvNT_6ParamsE,"",@"SHT_CUDA_INFO"
	.sectionflags	@""
	.align	4


	//----- nvinfo : EIATTR_CUDA_API_VERSION
	.align		4
        /*0000*/ 	.byte	0x04, 0x37
        /*0002*/ 	.short	(.L_216 - .L_215)
.L_215:
        /*0004*/ 	.word	0x00000082


	//----- nvinfo : EIATTR_KPARAM_INFO
	.align		4
.L_216:
        /*0008*/ 	.byte	0x04, 0x17
        /*000a*/ 	.short	(.L_218 - .L_217)
.L_217:
        /*000c*/ 	.word	0x00000000
        /*0010*/ 	.short	0x0000
        /*0012*/ 	.short	0x0000
        /*0014*/ 	.byte	0x00, 0xf0, 0x61, 0x10


	//----- nvinfo : EIATTR_SPARSE_MMA_MASK
	.align		4
.L_218:
        /*0018*/ 	.byte	0x03, 0x50
        /*001a*/ 	.short	0x0000


	//----- nvinfo : EIATTR_MAXREG_COUNT
	.align		4
        /*001c*/ 	.byte	0x03, 0x1b
        /*001e*/ 	.short	0x00ff


	//----- nvinfo : EIATTR_MERCURY_ISA_VERSION
	.align		4
        /*0020*/ 	.byte	0x03, 0x5f
        /*0022*/ 	.short	0x0101


	//----- nvinfo : EIATTR_VRC_CTA_INIT_COUNT
	.align		4
        /*0024*/ 	.byte	0x02, 0x4a
	.zero		1
	.zero		1


	//----- nvinfo : EIATTR_EXIT_INSTR_OFFSETS
	.align		4
        /*0028*/ 	.byte	0x04, 0x1c
        /*002a*/ 	.short	(.L_220 - .L_219)


	//   ....[0]....
.L_219:
        /*002c*/ 	.word	0x00000010


	//----- nvinfo : EIATTR_MAX_THREADS
	.align		4
.L_220:
        /*0030*/ 	.byte	0x04, 0x05
        /*0032*/ 	.short	(.L_222 - .L_221)
.L_221:
        /*0034*/ 	.word	0x00000100
        /*0038*/ 	.word	0x00000001
        /*003c*/ 	.word	0x00000001


	//----- nvinfo : EIATTR_CBANK_PARAM_SIZE
	.align		4
.L_222:
        /*0040*/ 	.byte	0x03, 0x19
        /*0042*/ 	.short	0x0418


	//----- nvinfo : EIATTR_PARAM_CBANK
	.align		4
        /*0044*/ 	.byte	0x04, 0x0a
        /*0046*/ 	.short	(.L_224 - .L_223)
	.align		4
.L_223:
        /*0048*/ 	.word	index@(.nv.constant0._ZN7cutlass13device_kernelIN5flash19enable_sm80_to_sm89INS1_16FlashAttnFwdSm80INS1_25CollectiveMainloopFwdSm80ILi8ELi1ELb0EN4cute5tupleIJNS5_1CILi128EEENS7_ILi32EEENS7_ILi256EEEEEELi256ENS_10bfloat16_tEfNS_4arch4Sm80ELb1ELb0ELb1ELb1ELb1ELb1ELb1ELb0EEENS1_21CollectiveEpilogueFwdINS6_IJS8_SA_S9_EEENS6_IJNS7_ILi1EEESI_SI_EEESC_SE_Li256ELb1ELb1ELb0ELb0EEENS1_19SingleTileSchedulerILb1ELb0ELb1ELi128EEEEEEEEEvNT_6ParamsE)
        /*004c*/ 	.short	0x0380
        /*004e*/ 	.short	0x0418


	//----- nvinfo : EIATTR_SW_WAR
	.align		4
.L_224:
        /*0050*/ 	.byte	0x04, 0x36
        /*0052*/ 	.short	(.L_226 - .L_225)
.L_225:
        /*0054*/ 	.word	0x00000008
.L_226:


//--------------------- .nv.info._ZN7cutlass13device_kernelIN5flash19enable_sm80_to_sm89INS1_16FlashAttnFwdSm80INS1_25CollectiveMainloopFwdSm80ILi8ELi1ELb0EN4cute5tupleIJNS5_1CILi128EEENS7_ILi96EEENS7_ILi256EEEEEELi256ENS_10bfloat16_tEfNS_4arch4Sm80ELb0ELb0ELb1ELb0ELb1ELb0ELb1ELb0EEENS1_21CollectiveEpilogueFwdINS6_IJS8_SA_S9_EEENS6_IJNS7_ILi1EEESI_SI_EEESC_SE_Li256ELb0ELb1ELb0ELb0EEENS1_19SingleTileSchedulerILb0ELb0ELb1ELi128EEEEEEEEEvNT_6ParamsE --------------------------
	.section	.nv.info._ZN7cutlass13device_kernelIN5flash19enable_sm80_to_sm89INS1_16FlashAttnFwdSm80INS1_25CollectiveMainloopFwdSm80ILi8ELi1ELb0EN4cute5tupleIJNS5_1CILi128EEENS7_ILi96EEENS7_ILi256EEEEEELi256ENS_10bfloat16_tEfNS_4arch4Sm80ELb0ELb0ELb1ELb0ELb1ELb0ELb1ELb0EEENS1_21CollectiveEpilogueFwdINS6_IJS8_SA_S9_EEENS6_IJNS7_ILi1EEESI_SI_EEESC_SE_Li256ELb0ELb1ELb0ELb0EEENS1_19SingleTileSchedulerILb0ELb0ELb1ELi128EEEEEEEEEvNT_6ParamsE,"",@"SHT_CUDA_INFO"
	.sectionflags	@""
	.align	4


	//----- nvinfo : EIATTR_CUDA_API_VERSION
	.align		4
        /*0000*/ 	.byte	0x04, 0x37
        /*0002*/ 	.short	(.L_228 - .L_227)
.L_227:
        /*0004*/ 	.word	0x00000082


	//----- nvinfo : EIATTR_KPARAM_INFO
	.align		4
.L_228:
        /*0008*/ 	.byte	0x04, 0x17
        /*000a*/ 	.short	(.L_230 - .L_229)
.L_229:
        /*000c*/ 	.word	0x00000000
        /*0010*/ 	.short	0x0000
        /*0012*/ 	.short	0x0000
        /*0014*/ 	.byte	0x00, 0xf0, 0x61, 0x10


	//----- nvinfo : EIATTR_SPARSE_MMA_MASK
	.align		4
.L_230:
        /*0018*/ 	.byte	0x03, 0x50
        /*001a*/ 	.short	0x0000


	//----- nvinfo : EIATTR_MAXREG_COUNT
	.align		4
        /*001c*/ 	.byte	0x03, 0x1b
        /*001e*/ 	.short	0x00ff


	//----- nvinfo : EIATTR_MERCURY_ISA_VERSION
	.align		4
        /*0020*/ 	.byte	0x03, 0x5f
        /*0022*/ 	.short	0x0101


	//----- nvinfo : EIATTR_VRC_CTA_INIT_COUNT
	.align		4
        /*0024*/ 	.byte	0x02, 0x4a
	.zero		1
	.zero		1


	//----- nvinfo : EIATTR_EXIT_INSTR_OFFSETS
	.align		4
        /*0028*/ 	.byte	0x04, 0x1c
        /*002a*/ 	.short	(.L_232 - .L_231)


	//   ....[0]....
.L_231:
        /*002c*/ 	.word	0x00000010


	//----- nvinfo : EIATTR_MAX_THREADS
	.align		4
.L_232:
        /*0030*/ 	.byte	0x04, 0x05
        /*0032*/ 	.short	(.L_234 - .L_233)
.L_233:
        /*0034*/ 	.word	0x00000100
        /*0038*/ 	.word	0x00000001
        /*003c*/ 	.word	0x00000001


	//----- nvinfo : EIATTR_CBANK_PARAM_SIZE
	.align		4
.L_234:
        /*0040*/ 	.byte	0x03, 0x19
        /*0042*/ 	.short	0x0418


	//----- nvinfo : EIATTR_PARAM_CBANK
	.align		4
        /*0044*/ 	.byte	0x04, 0x0a
        /*0046*/ 	.short	(.L_236 - .L_235)
	.align		4
.L_235:
        /*0048*/ 	.word	index@(.nv.constant0._ZN7cutlass13device_kernelIN5flash19enable_sm80_to_sm89INS1_16FlashAttnFwdSm80INS1_25CollectiveMainloopFwdSm80ILi8ELi1ELb0EN4cute5tupleIJNS5_1CILi128EEENS7_ILi96EEENS7_ILi256EEEEEELi256ENS_10bfloat16_tEfNS_4arch4Sm80ELb0ELb0ELb1ELb0ELb1ELb0ELb1ELb0EEENS1_21CollectiveEpilogueFwdINS6_IJS8_SA_S9_EEENS6_IJNS7_ILi1EEESI_SI_EEESC_SE_Li256ELb0ELb1ELb0ELb0EEENS1_19SingleTileSchedulerILb0ELb0ELb1ELi128EEEEEEEEEvNT_6ParamsE)
        /*004c*/ 	.short	0x0380
        /*004e*/ 	.short	0x0418


	//----- nvinfo : EIATTR_SW_WAR
	.align		4
.L_236:
        /*0050*/ 	.byte	0x04, 0x36
        /*0052*/ 	.short	(.L_238 - .L_237)
.L_237:
        /*0054*/ 	.word	0x00000008
.L_238:


//--------------------- .nv.info._ZN7cutlass13device_kernelIN5flash19enable_sm80_to_sm89INS1_16FlashAttnFwdSm80INS1_25CollectiveMainloopFwdSm80ILi8ELi1ELb0EN4cute5tupleIJNS5_1CILi128EEENS7_ILi96EEENS7_ILi256EEEEEELi256ENS_10bfloat16_tEfNS_4arch4Sm80ELb0ELb0ELb1ELb1ELb1ELb0ELb1ELb0EEENS1_21CollectiveEpilogueFwdINS6_IJS8_SA_S9_EEENS6_IJNS7_ILi1EEESI_SI_EEESC_SE_Li256ELb1ELb1ELb0ELb0EEENS1_19SingleTileSchedulerILb1ELb0ELb1ELi128EEEEEEEEEvNT_6ParamsE --------------------------
	.section	.nv.info._ZN7cutlass13device_kernelIN5flash19enable_sm80_to_sm89INS1_16FlashAttnFwdSm80INS1_25CollectiveMainloopFwdSm80ILi8ELi1ELb0EN4cute5tupleIJNS5_1CILi128EEENS7_ILi96EEENS7_ILi256EEEEEELi256ENS_10bfloat16_tEfNS_4arch4Sm80ELb0ELb0ELb1ELb1ELb1ELb0ELb1ELb0EEENS1_21CollectiveEpilogueFwdINS6_IJS8_SA_S9_EEENS6_IJNS7_ILi1EEESI_SI_EEESC_SE_Li256ELb1ELb1ELb0ELb0EEENS1_19SingleTileSchedulerILb1ELb0ELb1ELi128EEEEEEEEEvNT_6ParamsE,"",@"SHT_CUDA_INFO"
	.sectionflags	@""
	.align	4


	//----- nvinfo : EIATTR_CUDA_API_VERSION
	.align		4
        /*0000*/ 	.byte	0x04, 0x37
        /*0002*/ 	.short	(.L_240 - .L_239)
.L_239:
        /*0004*/ 	.word	0x00000082


	//----- nvinfo : EIATTR_KPARAM_INFO
	.align		4
.L_240:
        /*0008*/ 	.byte	0x04, 0x17
        /*000a*/ 	.short	(.L_242 - .L_241)
.L_241:
        /*000c*/ 	.word	0x00000000
        /*0010*/ 	.short	0x0000
        /*0012*/ 	.short	0x0000
        /*0014*/ 	.byte	0x00, 0xf0, 0x61, 0x10


	//----- nvinfo : EIATTR_SPARSE_MMA_MASK
	.align		4
.L_242:
        /*0018*/ 	.byte	0x03, 0x50
        /*001a*/ 	.short	0x0000


	//----- nvinfo : EIATTR_MAXREG_COUNT
	.align		4
        /*001c*/ 	.byte	0x03, 0x1b
        /*001e*/ 	.short	0x00ff


	//----- nvinfo : EIATTR_MERCURY_ISA_VERSION
	.align		4
        /*0020*/ 	.byte	0x03, 0x5f
        /*0022*/ 	.short	0x0101


	//----- nvinfo : EIATTR_VRC_CTA_INIT_COUNT
	.align		4
        /*0024*/ 	.byte	0x02, 0x4a
	.zero		1
	.zero		1


	//----- nvinfo : EIATTR_EXIT_INSTR_OFFSETS
	.align		4
        /*0028*/ 	.byte	0x04, 0x1c
        /*002a*/ 	.short	(.L_244 - .L_243)


	//   ....[0]....
.L_243:
        /*002c*/ 	.word	0x00000010


	//----- nvinfo : EIATTR_MAX_THREADS
	.align		4
.L_244:
        /*0030*/ 	.byte	0x04, 0x05
        /*0032*/ 	.short	(.L_246 - .L_245)
.L_245:
        /*0034*/ 	.word	0x00000100
        /*0038*/ 	.word	0x00000001
        /*003c*/ 	.word	0x00000001


	//----- nvinfo : EIATTR_CBANK_PARAM_SIZE
	.align		4
.L_246:
        /*0040*/ 	.byte	0x03, 0x19
        /*0042*/ 	.short	0x0418


	//----- nvinfo : EIATTR_PARAM_CBANK
	.align		4
        /*0044*/ 	.byte	0x04, 0x0a
        /*0046*/ 	.short	(.L_248 - .L_247)
	.align		4
.L_247:
        /*0048*/ 	.word	index@(.nv.constant0._ZN7cutlass13device_kernelIN5flash19enable_sm80_to_sm89INS1_16FlashAttnFwdSm80INS1_25CollectiveMainloopFwdSm80ILi8ELi1ELb0EN4cute5tupleIJNS5_1CILi128EEENS7_ILi96EEENS7_ILi256EEEEEELi256ENS_10bfloat16_tEfNS_4arch4Sm80ELb0ELb0ELb1ELb1ELb1ELb0ELb1ELb0EEENS1_21CollectiveEpilogueFwdINS6_IJS8_SA_S9_EEENS6_IJNS7_ILi1EEESI_SI_EEESC_SE_Li256ELb1ELb1ELb0ELb0EEENS1_19SingleTileSchedulerILb1ELb0ELb1ELi128EEEEEEEEEvNT_6ParamsE)
        /*004c*/ 	.short	0x0380
        /*004e*/ 	.short	0x0418


	//----- nvinfo : EIATTR_SW_WAR
	.align		4
.L_248:
        /*0050*/ 	.byte	0x04, 0x36
        /*0052*/ 	.short	(.L_250 - .L_249)
.L_249:
        /*0054*/ 	.word	0x00000008
.L_250:


//--------------------- .nv.info._ZN7cutlass13device_kernelIN5flash19enable_sm80_to_sm89INS1_16FlashAttnFwdSm80INS1_25CollectiveMainloopFwdSm80ILi8ELi1ELb0EN4cute5tupleIJNS5_1CILi128EEENS7_ILi48EEENS7_ILi256EEEEEELi256ENS_10bfloat16_tEfNS_4arch4Sm80ELb0ELb0ELb1ELb1ELb1ELb1ELb1ELb0EEENS1_21CollectiveEpilogueFwdINS6_IJS8_SA_S9_EEENS6_IJNS7_ILi1EEESI_SI_EEESC_SE_Li256ELb1ELb1ELb0ELb0EEENS1_19SingleTileSchedulerILb1ELb0ELb1ELi128EEEEEEEEEvNT_6ParamsE --------------------------
	.section	.nv.info._ZN7cutlass13device_kernelIN5flash19enable_sm80_to_sm89INS1_16FlashAttnFwdSm80INS1_25CollectiveMainloopFwdSm80ILi8ELi1ELb0EN4cute5tupleIJNS5_1CILi128EEENS7_ILi48EEENS7_ILi256EEEEEELi256ENS_10bfloat16_tEfNS_4arch4Sm80ELb0ELb0ELb1ELb1ELb1ELb1ELb1ELb0EEENS1_21CollectiveEpilogueFwdINS6_IJS8_SA_S9_EEENS6_IJNS7_ILi1EEESI_SI_EEESC_SE_Li256ELb1ELb1ELb0ELb0EEENS1_19SingleTileSchedulerILb1ELb0ELb1ELi128EEEEEEEEEvNT_6ParamsE,"",@"SHT_CUDA_INFO"
	.sectionflags	@""
	.align	4


	//----- nvinfo : EIATTR_CUDA_API_VERSION
	.align		4
        /*0000*/ 	.byte	0x04, 0x37
        /*0002*/ 	.short	(.L_252 - .L_251)
.L_251:
        /*0004*/ 	.word	0x00000082


	//----- nvinfo : EIATTR_KPARAM_INFO
	.align		4
.L_252:
        /*0008*/ 	.byte	0x04, 0x17
        /*000a*/ 	.short	(.L_254 - .L_253)
.L_253:
        /*000c*/ 	.word	0x00000000
        /*0010*/ 	.short	0x0000
        /*0012*/ 	.short	0x0000
        /*0014*/ 	.byte	0x00, 0xf0, 0x61, 0x10


	//----- nvinfo : EIATTR_SPARSE_MMA_MASK
	.align		4
.L_254:
        /*0018*/ 	.byte	0x03, 0x50
        /*001a*/ 	.short	0x0000


	//----- nvinfo : EIATTR_MAXREG_COUNT
	.align		4
        /*001c*/ 	.byte	0x03, 0x1b
        /*001e*/ 	.short	0x00ff


	//----- nvinfo : EIATTR_MERCURY_ISA_VERSION
	.align		4
        /*0020*/ 	.byte	0x03, 0x5f
        /*0022*/ 	.short	0x0101


	//----- nvinfo : EIATTR_VRC_CTA_INIT_COUNT
	.align		4
        /*0024*/ 	.byte	0x02, 0x4a
	.zero		1
	.zero		1


	//----- nvinfo : EIATTR_EXIT_INSTR_OFFSETS
	.align		4
        /*0028*/ 	.byte	0x04, 0x1c
        /*002a*/ 	.short	(.L_256 - .L_255)


	//   ....[0]....
.L_255:
        /*002c*/ 	.word	0x00000010


	//----- nvinfo : EIATTR_MAX_THREADS
	.align		4
.L_256:
        /*0030*/ 	.byte	0x04, 0x05
        /*0032*/ 	.short	(.L_258 - .L_257)
.L_257:
        /*0034*/ 	.word	0x00000100
        /*0038*/ 	.word	0x00000001
        /*003c*/ 	.word	0x00000001


	//----- nvinfo : EIATTR_CBANK_PARAM_SIZE
	.align		4
.L_258:
        /*0040*/ 	.byte	0x03, 0x19
        /*0042*/ 	.short	0x0418


	//----- nvinfo : EIATTR_PARAM_CBANK
	.align		4
        /*0044*/ 	.byte	0x04, 0x0a
        /*0046*/ 	.short	(.L_260 - .L_259)
	.align		4
.L_259:
        /*0048*/ 	.word	index@(.nv.constant0._ZN7cutlass13device_kernelIN5flash19enable_sm80_to_sm89INS1_16FlashAttnFwdSm80INS1_25CollectiveMainloopFwdSm80ILi8ELi1ELb0EN4cute5tupleIJNS5_1CILi128EEENS7_ILi48EEENS7_ILi256EEEEEELi256ENS_10bfloat16_tEfNS_4arch4Sm80ELb0ELb0ELb1ELb1ELb1ELb1ELb1ELb0EEENS1_21CollectiveEpilogueFwdINS6_IJS8_SA_S9_EEENS6_IJNS7_ILi1EEESI_SI_EEESC_SE_Li256ELb1ELb1ELb0ELb0EEENS1_19SingleTileSchedulerILb1ELb0ELb1ELi128EEEEEEEEEvNT_6ParamsE)
        /*004c*/ 	.short	0x0380
        /*004e*/ 	.short	0x0418


	//----- nvinfo : EIATTR_SW_WAR
	.align		4
.L_260:
        /*0050*/ 	.byte	0x04, 0x36
        /*0052*/ 	.short	(.L_262 - .L_261)
.L_261:
        /*0054*/ 	.word	0x00000008
.L_262:


//--------------------- .nv.info._ZN7cutlass13device_kernelIN5flash19enable_sm80_to_sm89INS1_16FlashAttnFwdSm80INS1_25CollectiveMainloopFwdSm80ILi8ELi1ELb0EN4cute5tupleIJNS5_1CILi128EEENS7_ILi64EEENS7_ILi256EEEEEELi256ENS_10bfloat16_tEfNS_4arch4Sm80ELb0ELb1ELb1ELb0ELb1ELb0ELb1ELb0EEENS1_21CollectiveEpilogueFwdINS6_IJS8_SA_S9_EEENS6_IJNS7_ILi1EEESI_SI_EEESC_SE_Li256ELb0ELb1ELb0ELb0EEENS1_19SingleTileSchedulerILb0ELb0ELb1ELi128EEEEEEEEEvNT_6ParamsE --------------------------
	.section	.nv.info._ZN7cutlass13device_kernelIN5flash19enable_sm80_to_sm89INS1_16FlashAttnFwdSm80INS1_25CollectiveMainloopFwdSm80ILi8ELi1ELb0EN4cute5tupleIJNS5_1CILi128EEENS7_ILi64EEENS7_ILi256EEEEEELi256ENS_10bfloat16_tEfNS_4arch4Sm80ELb0ELb1ELb1ELb0ELb1ELb0ELb1ELb0EEENS1_21CollectiveEpilogueFwdINS6_IJS8_SA_S9_EEENS6_IJNS7_ILi1EEESI_SI_EEESC_SE_Li256ELb0ELb1ELb0ELb0EEENS1_19SingleTileSchedulerILb0ELb0ELb1ELi128EEEEEEEEEvNT_6ParamsE,"",@"SHT_CUDA_INFO"
	.sectionflags	@""
	.align	4


	//----- nvinfo : EIATTR_CUDA_API_VERSION
	.align		4
        /*0000*/ 	.byte	0x04, 0x37
        /*0002*/ 	.short	(.L_264 - .L_263)
.L_263:
        /*0004*/ 	.word	0x00000082


	//----- nvinfo : EIATTR_KPARAM_INFO
	.align		4
.L_264:
        /*0008*/ 	.byte	0x04, 0x17
        /*000a*/ 	.short	(.L_266 - .L_265)
.L_265:
        /*000c*/ 	.word	0x00000000
        /*0010*/ 	.short	0x0000
        /*0012*/ 	.short	0x0000
        /*0014*/ 	.byte	0x00, 0xf0, 0x61, 0x10


	//----- nvinfo : EIATTR_SPARSE_MMA_MASK
	.align		4
.L_266:
        /*0018*/ 	.byte	0x03, 0x50
        /*001a*/ 	.short	0x0000


	//----- nvinfo : EIATTR_MAXREG_COUNT
	.align		4
        /*001c*/ 	.byte	0x03, 0x1b
        /*001e*/ 	.short	0x00ff


	//----- nvinfo : EIATTR_MERCURY_ISA_VERSION
	.align		4
        /*0020*/ 	.byte	0x03, 0x5f
        /*0022*/ 	.short	0x0101


	//----- nvinfo : EIATTR_VRC_CTA_INIT_COUNT
	.align		4
        /*0024*/ 	.byte	0x02, 0x4a
	.zero		1
	.zero		1


	//----- nvinfo : EIATTR_EXIT_INSTR_OFFSETS
	.align		4
        /*0028*/ 	.byte	0x04, 0x1c
        /*002a*/ 	.short	(.L_268 - .L_267)


	//   ....[0]....
.L_267:
        /*002c*/ 	.word	0x00000010


	//----- nvinfo : EIATTR_MAX_THREADS
	.align		4
.L_268:
        /*0030*/ 	.byte	0x04, 0x05
        /*0032*/ 	.short	(.L_270 - .L_269)
.L_269:
        /*0034*/ 	.word	0x00000100
        /*0038*/ 	.word	0x00000001
        /*003c*/ 	.word	0x00000001


	//----- nvinfo : EIATTR_CBANK_PARAM_SIZE
	.align		4
.L_270:
        /*0040*/ 	.byte	0x03, 0x19
        /*0042*/ 	.short	0x0418


	//----- nvinfo : EIATTR_PARAM_CBANK
	.align		4
        /*0044*/ 	.byte	0x04, 0x0a
        /*0046*/ 	.short	(.L_272 - .L_271)
	.align		4
.L_271:
        /*0048*/ 	.word	index@(.nv.constant0._ZN7cutlass13device_kernelIN5flash19enable_sm80_to_sm89INS1_16FlashAttnFwdSm80INS1_25CollectiveMainloopFwdSm80ILi8ELi1ELb0EN4cute5tupleIJNS5_1CILi128EEENS7_ILi64EEENS7_ILi256EEEEEELi256ENS_10bfloat16_tEfNS_4arch4Sm80ELb0ELb1ELb1ELb0ELb1ELb0ELb1ELb0EEENS1_21CollectiveEpilogueFwdINS6_IJS8_SA_S9_EEENS6_IJNS7_ILi1EEESI_SI_EEESC_SE_Li256ELb0ELb1ELb0ELb0EEENS1_19SingleTileSchedulerILb0ELb0ELb1ELi128EEEEEEEEEvNT_6ParamsE)
        /*004c*/ 	.short	0x0380
        /*004e*/ 	.short	0x0418


	//----- nvinfo : EIATTR_SW_WAR
	.align		4
.L_272:
        /*0050*/ 	.byte	0x04, 0x36
        /*0052*/ 	.short	(.L_274 - .L_273)
.L_273:
        /*0054*/ 	.word	0x00000008
.L_274:


//--------------------- .nv.info._ZN7cutlass13device_kernelIN5flash19enable_sm80_to_sm89INS1_16FlashAttnFwdSm80INS1_25CollectiveMainloopFwdSm80ILi8ELi1ELb0EN4cute5tupleIJNS5_1CILi128EEENS7_ILi64EEENS7_ILi256EEEEEELi256ENS_10bfloat16_tEfNS_4arch4Sm80ELb0ELb1ELb1ELb1ELb1ELb0ELb1ELb0EEENS1_21CollectiveEpilogueFwdINS6_IJS8_SA_S9_EEENS6_IJNS7_ILi1EEESI_SI_EEESC_SE_Li256ELb1ELb1ELb0ELb0EEENS1_19SingleTileSchedulerILb1ELb0ELb1ELi128EEEEEEEEEvNT_6ParamsE --------------------------
	.section	.nv.info._ZN7cutlass13device_kernelIN5flash19enable_sm80_to_sm89INS1_16FlashAttnFwdSm80INS1_25CollectiveMainloopFwdSm80ILi8ELi1ELb0EN4cute5tupleIJNS5_1CILi128EEENS7_ILi64EEENS7_ILi256EEEEEELi256ENS_10bfloat16_tEfNS_4arch4Sm80ELb0ELb1ELb1ELb1ELb1ELb0ELb1ELb0EEENS1_21CollectiveEpilogueFwdINS6_IJS8_SA_S9_EEENS6_IJNS7_ILi1EEESI_SI_EEESC_SE_Li256ELb1ELb1ELb0ELb0EEENS1_19SingleTileSchedulerILb1ELb0ELb1ELi128EEEEEEEEEvNT_6ParamsE,"",@"SHT_CUDA_INFO"
	.sectionflags	@""
	.align	4


	//----- nvinfo : EIATTR_CUDA_API_VERSION
	.align		4
        /*0000*/ 	.byte	0x04, 0x37
        /*0002*/ 	.short	(.L_276 - .L_275)
.L_275:
        /*0004*/ 	.word	0x00000082


	//----- nvinfo : EIATTR_KPARAM_INFO
	.align		4
.L_276:
        /*0008*/ 	.byte	0x04, 0x17
        /*000a*/ 	.short	(.L_278 - .L_277)
.L_277:
        /*000c*/ 	.word	0x00000000
        /*0010*/ 	.short	0x0000
        /*0012*/ 	.short	0x0000
        /*0014*/ 	.byte	0x00, 0xf0, 0x61, 0x10


	//----- nvinfo : EIATTR_SPARSE_MMA_MASK
	.align		4
.L_278:
        /*0018*/ 	.byte	0x03, 0x50
        /*001a*/ 	.short	0x0000


	//----- nvinfo : EIATTR_MAXREG_COUNT
	.align		4
        /*001c*/ 	.byte	0x03, 0x1b
        /*001e*/ 	.short	0x00ff


	//----- nvinfo : EIATTR_MERCURY_ISA_VERSION
	.align		4
        /*0020*/ 	.byte	0x03, 0x5f
        /*0022*/ 	.short	0x0101


	//----- nvinfo : EIATTR_VRC_CTA_INIT_COUNT
	.align		4
        /*0024*/ 	.byte	0x02, 0x4a
	.zero		1
	.zero		1


	//----- nvinfo : EIATTR_EXIT_INSTR_OFFSETS
	.align		4
        /*0028*/ 	.byte	0x04, 0x1c
        /*002a*/ 	.short	(.L_280 - .L_279)


	//   ....[0]....
.L_279:
        /*002c*/ 	.word	0x00000010


	//----- nvinfo : EIATTR_MAX_THREADS
	.align		4
.L_280:
        /*0030*/ 	.byte	0x04, 0x05
        /*0032*/ 	.short	(.L_282 - .L_281)
.L_281:
        /*0034*/ 	.word	0x00000100
        /*0038*/ 	.word	0x00000001
        /*003c*/ 	.word	0x00000001


	//----- nvinfo : EIATTR_CBANK_PARAM_SIZE
	.align		4
.L_282:
        /*0040*/ 	.byte	0x03, 0x19
        /*0042*/ 	.short	0x0418


	//----- nvinfo : EIATTR_PARAM_CBANK
	.align		4
        /*0044*/ 	.byte	0x04, 0x0a
        /*0046*/ 	.short	(.L_284 - .L_283)
	.align		4
.L_283:
        /*0048*/ 	.word	index@(.nv.constant0._ZN7cutlass13device_kernelIN5flash19enable_sm80_to_sm89INS1_16FlashAttnFwdSm80INS1_25CollectiveMainloopFwdSm80ILi8ELi1ELb0EN4cute5tupleIJNS5_1CILi128EEENS7_ILi64EEENS7_ILi256EEEEEELi256ENS_10bfloat16_tEfNS_4arch4Sm80ELb0ELb1ELb1ELb1ELb1ELb0ELb1ELb0EEENS1_21CollectiveEpilogueFwdINS6_IJS8_SA_S9_EEENS6_IJNS7_ILi1EEESI_SI_EEESC_SE_Li256ELb1ELb1ELb0ELb0EEENS1_19SingleTileSchedulerILb1ELb0ELb1ELi128EEEEEEEEEvNT_6ParamsE)
        /*004c*/ 	.short	0x0380
        /*004e*/ 	.short	0x0418


	//----- nvinfo : EIATTR_SW_WAR
	.align		4
.L_284:
        /*0050*/ 	.byte	0x04, 0x36
        /*0052*/ 	.short	(.L_286 - .L_285)
.L_285:
        /*0054*/ 	.word	0x00000008
.L_286:


//--------------------- .nv.info._ZN7cutlass13device_kernelIN5flash19enable_sm80_to_sm89INS1_16FlashAttnFwdSm80INS1_25CollectiveMainloopFwdSm80ILi8ELi1ELb0EN4cute5tupleIJNS5_1CILi128EEENS7_ILi48EEENS7_ILi256EEEEEELi256ENS_10bfloat16_tEfNS_4arch4Sm80ELb0ELb1ELb1ELb1ELb1ELb1ELb1ELb0EEENS1_21CollectiveEpilogueFwdINS6_IJS8_SA_S9_EEENS6_IJNS7_ILi1EEESI_SI_EEESC_SE_Li256ELb1ELb1ELb0ELb0EEENS1_19SingleTileSchedulerILb1ELb0ELb1ELi128EEEEEEEEEvNT_6ParamsE --------------------------
	.section	.nv.info._ZN7cutlass13device_kernelIN5flash19enable_sm80_to_sm89INS1_16FlashAttnFwdSm80INS1_25CollectiveMainloopFwdSm80ILi8ELi1ELb0EN4cute5tupleIJNS5_1CILi128EEENS7_ILi48EEENS7_ILi256EEEEEELi256ENS_10bfloat16_tEfNS_4arch4Sm80ELb0ELb1ELb1ELb1ELb1ELb1ELb1ELb0EEENS1_21CollectiveEpilogueFwdINS6_IJS8_SA_S9_EEENS6_IJNS7_ILi1EEESI_SI_EEESC_SE_Li256ELb1ELb1ELb0ELb0EEENS1_19SingleTileSchedulerILb1ELb0ELb1ELi128EEEEEEEEEvNT_6ParamsE,"",@"SHT_CUDA_INFO"
	.sectionflags	@""
	.align	4


	//----- nvinfo : EIATTR_CUDA_API_VERSION
	.align		4
        /*0000*/ 	.byte	0x04, 0x37
        /*0002*/ 	.short	(.L_288 - .L_287)
.L_287:
        /*0004*/ 	.word	0x00000082


	//----- nvinfo : EIATTR_KPARAM_INFO
	.align		4
.L_288:
        /*0008*/ 	.byte	0x04, 0x17
        /*000a*/ 	.short	(.L_290 - .L_289)
.L_289:
        /*000c*/ 	.word	0x00000000
        /*0010*/ 	.short	0x0000
        /*0012*/ 	.short	0x0000
        /*0014*/ 	.byte	0x00, 0xf0, 0x61, 0x10


	//----- nvinfo : EIATTR_SPARSE_MMA_MASK
	.align		4
.L_290:
        /*0018*/ 	.byte	0x03, 0x50
        /*001a*/ 	.short	0x0000


	//----- nvinfo : EIATTR_MAXREG_COUNT
	.align		4
        /*001c*/ 	.byte	0x03, 0x1b
        /*001e*/ 	.short	0x00ff


	//----- nvinfo : EIATTR_MERCURY_ISA_VERSION
	.align		4
        /*0020*/ 	.byte	0x03, 0x5f
        /*0022*/ 	.short	0x0101


	//----- nvinfo : EIATTR_VRC_CTA_INIT_COUNT
	.align		4
        /*0024*/ 	.byte	0x02, 0x4a
	.zero		1
	.zero		1


	//----- nvinfo : EIATTR_EXIT_INSTR_OFFSETS
	.align		4
        /*0028*/ 	.byte	0x04, 0x1c
        /*002a*/ 	.short	(.L_292 - .L_291)


	//   ....[0]....
.L_291:
        /*002c*/ 	.word	0x00000010


	//----- nvinfo : EIATTR_MAX_THREADS
	.align		4
.L_292:
        /*0030*/ 	.byte	0x04, 0x05
        /*0032*/ 	.short	(.L_294 - .L_293)
.L_293:
        /*0034*/ 	.word	0x00000100
        /*0038*/ 	.word	0x00000001
        /*003c*/ 	.word	0x00000001


	//----- nvinfo : EIATTR_CBANK_PARAM_SIZE
	.align		4
.L_294:
        /*0040*/ 	.byte	0x03, 0x19
        /*0042*/ 	.short	0x0418


	//----- nvinfo : EIATTR_PARAM_CBANK
	.align		4
        /*0044*/ 	.byte	0x04, 0x0a
        /*0046*/ 	.short	(.L_296 - .L_295)
	.align		4
.L_295:
        /*0048*/ 	.word	index@(.nv.constant0._ZN7cutlass13device_kernelIN5flash19enable_sm80_to_sm89INS1_16FlashAttnFwdSm80INS1_25CollectiveMainloopFwdSm80ILi8ELi1ELb0EN4cute5tupleIJNS5_1CILi128EEENS7_ILi48EEENS7_ILi256EEEEEELi256ENS_10bfloat16_tEfNS_4arch4Sm80ELb0ELb1ELb1ELb1ELb1ELb1ELb1ELb0EEENS1_21CollectiveEpilogueFwdINS6_IJS8_SA_S9_EEENS6_IJNS7_ILi1EEESI_SI_EEESC_SE_Li256ELb1ELb1ELb0ELb0EEENS1_19SingleTileSchedulerILb1ELb0ELb1ELi128EEEEEEEEEvNT_6ParamsE)
        /*004c*/ 	.short	0x0380
        /*004e*/ 	.short	0x0418


	//----- nvinfo : EIATTR_SW_WAR
	.align		4
.L_296:
        /*0050*/ 	.byte	0x04, 0x36
        /*0052*/ 	.short	(.L_298 - .L_297)
.L_297:
        /*0054*/ 	.word	0x00000008
.L_298:


//--------------------- .nv.info._ZN7cutlass13device_kernelIN5flash19enable_sm80_to_sm89INS1_16FlashAttnFwdSm80INS1_25CollectiveMainloopFwdSm80ILi8ELi1ELb0EN4cute5tupleIJNS5_1CILi128EEENS7_ILi96EEENS7_ILi256EEEEEELi256ENS_10bfloat16_tEfNS_4arch4Sm80ELb1ELb0ELb1ELb0ELb1ELb0ELb1ELb0EEENS1_21CollectiveEpilogueFwdINS6_IJS8_SA_S9_EEENS6_IJNS7_ILi1EEESI_SI_EEESC_SE_Li256ELb0ELb1ELb0ELb0EEENS1_30DynamicPersistentTileSchedulerILi256ELi256ELb0ELb1ELb0EEEEEEEEEvNT_6ParamsE --------------------------
	.section	.nv.info._ZN7cutlass13device_kernelIN5flash19enable_sm80_to_sm89INS1_16FlashAttnFwdSm80INS1_25CollectiveMainloopFwdSm80ILi8ELi1ELb0EN4cute5tupleIJNS5_1CILi128EEENS7_ILi96EEENS7_ILi256EEEEEELi256ENS_10bfloat16_tEfNS_4arch4Sm80ELb1ELb0ELb1ELb0ELb1ELb0ELb1ELb0EEENS1_21CollectiveEpilogueFwdINS6_IJS8_SA_S9_EEENS6_IJNS7_ILi1EEESI_SI_EEESC_SE_Li256ELb0ELb1ELb0ELb0EEENS1_30DynamicPersistentTileSchedulerILi256ELi256ELb0ELb1ELb0EEEEEEEEEvNT_6ParamsE,"",@"SHT_CUDA_INFO"
	.sectionflags	@""
	.align	4


	//----- nvinfo : EIATTR_CUDA_API_VERSION
	.align		4
        /*0000*/ 	.byte	0x04, 0x37
        /*0002*/ 	.short	(.L_300 - .L_299)
.L_299:
        /*0004*/ 	.word	0x00000082


	//----- nvinfo : EIATTR_KPARAM_INFO
	.align		4
.L_300:
        /*0008*/ 	.byte	0x04, 0x17
        /*000a*/ 	.short	(.L_302 - .L_301)
.L_301:
        /*000c*/ 	.word	0x00000000
        /*0010*/ 	.short	0x0000
        /*0012*/ 	.short	0x0000
        /*0014*/ 	.byte	0x00, 0xf0, 0xa1, 0x10


	//----- nvinfo : EIATTR_SPARSE_MMA_MASK
	.align		4
.L_302:
        /*0018*/ 	.byte	0x03, 0x50
        /*001a*/ 	.short	0x0000


	//----- nvinfo : EIATTR_MAXREG_COUNT
	.align		4
        /*001c*/ 	.byte	0x03, 0x1b
        /*001e*/ 	.short	0x00ff


	//----- nvinfo : EIATTR_MERCURY_ISA_VERSION
	.align		4
        /*0020*/ 	.byte	0x03, 0x5f
        /*0022*/ 	.short	0x0101


	//----- nvinfo : EIATTR_VRC_CTA_INIT_COUNT
	.align		4
        /*0024*/ 	.byte	0x02, 0x4a
	.zero		1
	.zero		1


	//----- nvinfo : EIATTR_EXIT_INSTR_OFFSETS
	.align		4
        /*0028*/ 	.byte	0x04, 0x1c
        /*002a*/ 	.short	(.L_304 - .L_303)


	//   ....[0]....
.L_303:
        /*002c*/ 	.word	0x00000010


	//----- nvinfo : EIATTR_MAX_THREADS
	.align		4
.L_304:
        /*0030*/ 	.byte	0x04, 0x05
        /*0032*/ 	.short	(.L_306 - .L_305)
.L_305:
        /*0034*/ 	.word	0x00000100
        /*0038*/ 	.word	0x00000001
        /*003c*/ 	.word	0x00000001


	//----- nvinfo : EIATTR_CBANK_PARAM_SIZE
	.align		4
.L_306:
        /*0040*/ 	.byte	0x03, 0x19
        /*0042*/ 	.short	0x0428


	//----- nvinfo : EIATTR_PARAM_CBANK
	.align		4
        /*0044*/ 	.byte	0x04, 0x0a
        /*0046*/ 	.short	(.L_308 - .L_307)
	.align		4
.L_307:
        /*0048*/ 	.word	index@(.nv.constant0._ZN7cutlass13device_kernelIN5flash19enable_sm80_to_sm89INS1_16FlashAttnFwdSm80INS1_25CollectiveMainloopFwdSm80ILi8ELi1ELb0EN4cute5tupleIJNS5_1CILi128EEENS7_ILi96EEENS7_ILi256EEEEEELi256ENS_10bfloat16_tEfNS_4arch4Sm80ELb1ELb0ELb1ELb0ELb1ELb0ELb1ELb0EEENS1_21CollectiveEpilogueFwdINS6_IJS8_SA_S9_EEENS6_IJNS7_ILi1EEESI_SI_EEESC_SE_Li256ELb0ELb1ELb0ELb0EEENS1_30DynamicPersistentTileSchedulerILi256ELi256ELb0ELb1ELb0EEEEEEEEEvNT_6ParamsE)
        /*004c*/ 	.short	0x0380
        /*004e*/ 	.short	0x0428


	//----- nvinfo : EIATTR_SW_WAR
	.align		4
.L_308:
        /*0050*/ 	.byte	0x04, 0x36
        /*0052*/ 	.short	(.L_310 - .L_309)
.L_309:
        /*0054*/ 	.word	0x00000008
.L_310:


//--------------------- .nv.info._ZN7cutlass13device_kernelIN5flash19enable_sm80_to_sm89INS1_16FlashAttnFwdSm80INS1_25CollectiveMainloopFwdSm80ILi8ELi1ELb0EN4cute5tupleIJNS5_1CILi128EEENS7_ILi96EEENS7_ILi256EEEEEELi256ENS_10bfloat16_tEfNS_4arch4Sm80ELb1ELb0ELb1ELb1ELb1ELb0ELb1ELb0EEENS1_21CollectiveEpilogueFwdINS6_IJS8_SA_S9_EEENS6_IJNS7_ILi1EEESI_SI_EEESC_SE_Li256ELb1ELb1ELb0ELb0EEENS1_19SingleTileSchedulerILb1ELb0ELb1ELi128EEEEEEEEEvNT_6ParamsE --------------------------
	.section	.nv.info._ZN7cutlass13device_kernelIN5flash19enable_sm80_to_sm89INS1_16FlashAttnFwdSm80INS1_25CollectiveMainloopFwdSm80ILi8ELi1ELb0EN4cute5tupleIJNS5_1CILi128EEENS7_ILi96EEENS7_ILi256EEEEEELi256ENS_10bfloat16_tEfNS_4arch4Sm80ELb1ELb0ELb1ELb1ELb1ELb0ELb1ELb0EEENS1_21CollectiveEpilogueFwdINS6_IJS8_SA_S9_EEENS6_IJNS7_ILi1EEESI_SI_EEESC_SE_Li256ELb1ELb1ELb0ELb0EEENS1_19SingleTileSchedulerILb1ELb0ELb1ELi128EEEEEEEEEvNT_6ParamsE,"",@"SHT_CUDA_INFO"
	.sectionflags	@""
	.align	4


	//----- nvinfo : EIATTR_CUDA_API_VERSION
	.align		4
        /*0000*/ 	.byte	0x04, 0x37
        /*0002*/ 	.short	(.L_312 - .L_311)
.L_311:
        /*0004*/ 	.word	0x00000082


	//----- nvinfo : EIATTR_KPARAM_INFO
	.align		4
.L_312:
        /*0008*/ 	.byte	0x04, 0x17
        /*000a*/ 	.short	(.L_314 - .L_313)
.L_313:
        /*000c*/ 	.word	0x00000000
        /*0010*/ 	.short	0x0000
        /*0012*/ 	.short	0x0000
        /*0014*/ 	.byte	0x00, 0xf0, 0x61, 0x10


	//----- nvinfo : EIATTR_SPARSE_MMA_MASK
	.align		4
.L_314:
        /*0018*/ 	.byte	0x03, 0x50
        /*001a*/ 	.short	0x0000


	//----- nvinfo : EIATTR_MAXREG_COUNT
	.align		4
        /*001c*/ 	.byte	0x03, 0x1b
        /*001e*/ 	.short	0x00ff


	//----- nvinfo : EIATTR_MERCURY_ISA_VERSION
	.align		4
        /*0020*/ 	.byte	0x03, 0x5f
        /*0022*/ 	.short	0x0101


	//----- nvinfo : EIATTR_VRC_CTA_INIT_COUNT
	.align		4
        /*0024*/ 	.byte	0x02, 0x4a
	.zero		1
	.zero		1


	//----- nvinfo : EIATTR_EXIT_INSTR_OFFSETS
	.align		4
        /*0028*/ 	.byte	0x04, 0x1c
        /*002a*/ 	.short	(.L_316 - .L_315)


	//   ....[0]....
.L_315:
        /*002c*/ 	.word	0x00000010


	//----- nvinfo : EIATTR_MAX_THREADS
	.align		4
.L_316:
        /*0030*/ 	.byte	0x04, 0x05
        /*0032*/ 	.short	(.L_318 - .L_317)
.L_317:
        /*0034*/ 	.word	0x00000100
        /*0038*/ 	.word	0x00000001
        /*003c*/ 	.word	0x00000001


	//----- nvinfo : EIATTR_CBANK_PARAM_SIZE
	.align		4
.L_318:
        /*0040*/ 	.byte	0x03, 0x19
        /*0042*/ 	.short	0x0418


	//----- nvinfo : EIATTR_PARAM_CBANK
	.align		4
        /*0044*/ 	.byte	0x04, 0x0a
        /*0046*/ 	.short	(.L_320 - .L_319)
	.align		4
.L_319:
        /*0048*/ 	.word	index@(.nv.constant0._ZN7cutlass13device_kernelIN5flash19enable_sm80_to_sm89INS1_16FlashAttnFwdSm80INS1_25CollectiveMainloopFwdSm80ILi8ELi1ELb0EN4cute5tupleIJNS5_1CILi128EEENS7_ILi96EEENS7_ILi256EEEEEELi256ENS_10bfloat16_tEfNS_4arch4Sm80ELb1ELb0ELb1ELb1ELb1ELb0ELb1ELb0EEENS1_21CollectiveEpilogueFwdINS6_IJS8_SA_S9_EEENS6_IJNS7_ILi1EEESI_SI_EEESC_SE_Li256ELb1ELb1ELb0ELb0EEENS1_19SingleTileSchedulerILb1ELb0ELb1ELi128EEEEEEEEEvNT_6ParamsE)
        /*004c*/ 	.short	0x0380
        /*004e*/ 	.short	0x0418


	//----- nvinfo : EIATTR_SW_WAR
	.align		4
.L_320:
        /*0050*/ 	.byte	0x04, 0x36
        /*0052*/ 	.short	(.L_322 - .L_321)
.L_321:
        /*0054*/ 	.word	0x00000008
.L_322:


//--------------------- .nv.info._ZN7cutlass13device_kernelIN5flash19enable_sm80_to_sm89INS1_16FlashAttnFwdSm80INS1_25CollectiveMainloopFwdSm80ILi8ELi1ELb0EN4cute5tupleIJNS5_1CILi128EEENS7_ILi48EEENS7_ILi256EEEEEELi256ENS_10bfloat16_tEfNS_4arch4Sm80ELb1ELb0ELb1ELb1ELb1ELb1ELb1ELb0EEENS1_21CollectiveEpilogueFwdINS6_IJS8_SA_S9_EEENS6_IJNS7_ILi1EEESI_SI_EEESC_SE_Li256ELb1ELb1ELb0ELb0EEENS1_19SingleTileSchedulerILb1ELb0ELb1ELi128EEEEEEEEEvNT_6ParamsE --------------------------
	.section	.nv.info._ZN7cutlass13device_kernelIN5flash19enable_sm80_to_sm89INS1_16FlashAttnFwdSm80INS1_25CollectiveMainloopFwdSm80ILi8ELi1ELb0EN4cute5tupleIJNS5_1CILi128EEENS7_ILi48EEENS7_ILi256EEEEEELi256ENS_10bfloat16_tEfNS_4arch4Sm80ELb1ELb0ELb1ELb1ELb1ELb1ELb1ELb0EEENS1_21CollectiveEpilogueFwdINS6_IJS8_SA_S9_EEENS6_IJNS7_ILi1EEESI_SI_EEESC_SE_Li256ELb1ELb1ELb0ELb0EEENS1_19SingleTileSchedulerILb1ELb0ELb1ELi128EEEEEEEEEvNT_6ParamsE,"",@"SHT_CUDA_INFO"
	.sectionflags	@""
	.align	4


	//----- nvinfo : EIATTR_CUDA_API_VERSION
	.align		4
        /*0000*/ 	.byte	0x04, 0x37
        /*0002*/ 	.short	(.L_324 - .L_323)
.L_323:
        /*0004*/ 	.word	0x00000082


	//----- nvinfo : EIATTR_KPARAM_INFO
	.align		4
.L_324:
        /*0008*/ 	.byte	0x04, 0x17
        /*000a*/ 	.short	(.L_326 - .L_325)
.L_325:
        /*000c*/ 	.word	0x00000000
        /*0010*/ 	.short	0x0000
        /*0012*/ 	.short	0x0000
        /*0014*/ 	.byte	0x00, 0xf0, 0x61, 0x10


	//----- nvinfo : EIATTR_SPARSE_MMA_MASK
	.align		4
.L_326:
        /*0018*/ 	.byte	0x03, 0x50
        /*001a*/ 	.short	0x0000


	//----- nvinfo : EIATTR_MAXREG_COUNT
	.align		4
        /*001c*/ 	.byte	0x03, 0x1b
        /*001e*/ 	.short	0x00ff


	//----- nvinfo : EIATTR_MERCURY_ISA_VERSION
	.align		4
        /*0020*/ 	.byte	0x03, 0x5f
        /*0022*/ 	.short	0x0101


	//----- nvinfo : EIATTR_VRC_CTA_INIT_COUNT
	.align		4
        /*0024*/ 	.byte	0x02, 0x4a
	.zero		1
	.zero		1


	//----- nvinfo : EIATTR_EXIT_INSTR_OFFSETS
	.align		4
        /*0028*/ 	.byte	0x04, 0x1c
        /*002a*/ 	.short	(.L_328 - .L_327)


	//   ....[0]....
.L_327:
        /*002c*/ 	.word	0x00000010


	//----- nvinfo : EIATTR_MAX_THREADS
	.align		4
.L_328:
        /*0030*/ 	.byte	0x04, 0x05
        /*0032*/ 	.short	(.L_330 - .L_329)
.L_329:
        /*0034*/ 	.word	0x00000100
        /*0038*/ 	.word	0x00000001
        /*003c*/ 	.word	0x00000001


	//----- nvinfo : EIATTR_CBANK_PARAM_SIZE
	.align		4
.L_330:
        /*0040*/ 	.byte	0x03, 0x19
        /*0042*/ 	.short	0x0418


	//----- nvinfo : EIATTR_PARAM_CBANK
	.align		4
        /*0044*/ 	.byte	0x04, 0x0a
        /*0046*/ 	.short	(.L_332 - .L_331)
	.align		4
.L_331:
        /*0048*/ 	.word	index@(.nv.constant0._ZN7cutlass13device_kernelIN5flash19enable_sm80_to_sm89INS1_16FlashAttnFwdSm80INS1_25CollectiveMainloopFwdSm80ILi8ELi1ELb0EN4cute5tupleIJNS5_1CILi128EEENS7_ILi48EEENS7_ILi256EEEEEELi256ENS_10bfloat16_tEfNS_4arch4Sm80ELb1ELb0ELb1ELb1ELb1ELb1ELb1ELb0EEENS1_21CollectiveEpilogueFwdINS6_IJS8_SA_S9_EEENS6_IJNS7_ILi1EEESI_SI_EEESC_SE_Li256ELb1ELb1ELb0ELb0EEENS1_19SingleTileSchedulerILb1ELb0ELb1ELi128EEEEEEEEEvNT_6ParamsE)
        /*004c*/ 	.short	0x0380
        /*004e*/ 	.short	0x0418


	//----- nvinfo : EIATTR_SW_WAR
	.align		4
.L_332:
        /*0050*/ 	.byte	0x04, 0x36
        /*0052*/ 	.short	(.L_334 - .L_333)
.L_333:
        /*0054*/ 	.word	0x00000008
.L_334:


//--------------------- .nv.callgraph             --------------------------
	.section	.nv.callgraph,"",@"SHT_CUDA_CALLGRAPH"
	.align	4
	.sectionentsize	8
	.align		4
        /*0000*/ 	.word	0x00000000
	.align		4
        /*0004*/ 	.word	0xffffffff
	.align		4
        /*0008*/ 	.word	0x00000000
	.align		4
        /*000c*/ 	.word	0xfffffffe
	.align		4
        /*0010*/ 	.word	0x00000000
	.align		4
        /*0014*/ 	.word	0xfffffffd
	.align		4
        /*0018*/ 	.word	0x00000000
	.align		4
        /*001c*/ 	.word	0xfffffffc


//--------------------- .nv.constant4             --------------------------
	.section	.nv.constant4,"a",@progbits
	.align	8
	.align		8
.nv.constant4:
        /*0000*/ 	.dword	_ZN80_INTERNAL_d066332e_44_flash_fwd_hdim256_bf16_paged_softcap_sm80_cu_f3e6f9ee_33564cuda3std3__45__cpo5beginE
	.align		8
        /*0008*/ 	.dword	_ZN80_INTERNAL_d066332e_44_flash_fwd_hdim256_bf16_paged_softcap_sm80_cu_f3e6f9ee_33564cuda3std3__45__cpo3endE
	.align		8
        /*0010*/ 	.dword	_ZN80_INTERNAL_d066332e_44_flash_fwd_hdim256_bf16_paged_softcap_sm80_cu_f3e6f9ee_33564cuda3std3__45__cpo6cbeginE
	.align		8
        /*0018*/ 	.dword	_ZN80_INTERNAL_d066332e_44_flash_fwd_hdim256_bf16_paged_softcap_sm80_cu_f3e6f9ee_33564cuda3std3__45__cpo4cendE
	.align		8
        /*0020*/ 	.dword	_ZN80_INTERNAL_d066332e_44_flash_fwd_hdim256_bf16_paged_softcap_sm80_cu_f3e6f9ee_33564cuda3std3__482_GLOBAL__N__d066332e_44_flash_fwd_hdim256_bf16_paged_softcap_sm80_cu_f3e6f9ee_33566ignoreE
	.align		8
        /*0028*/ 	.dword	_ZN80_INTERNAL_d066332e_44_flash_fwd_hdim256_bf16_paged_softcap_sm80_cu_f3e6f9ee_33564cuda3std3__419piecewise_constructE
	.align		8
        /*0030*/ 	.dword	_ZN80_INTERNAL_d066332e_44_flash_fwd_hdim256_bf16_paged_softcap_sm80_cu_f3e6f9ee_33564cuda3std3__48in_placeE
	.align		8
        /*0038*/ 	.dword	_ZN80_INTERNAL_d066332e_44_flash_fwd_hdim256_bf16_paged_softcap_sm80_cu_f3e6f9ee_33564cuda3std6ranges3__45__cpo4swapE
	.align		8
        /*0040*/ 	.dword	_ZN80_INTERNAL_d066332e_44_flash_fwd_hdim256_bf16_paged_softcap_sm80_cu_f3e6f9ee_33564cuda3std6ranges3__45__cpo9iter_moveE
	.align		8
        /*0048*/ 	.dword	_ZN80_INTERNAL_d066332e_44_flash_fwd_hdim256_bf16_paged_softcap_sm80_cu_f3e6f9ee_33564cute7productE
	.align		8
        /*0050*/ 	.dword	_ZN80_INTERNAL_d066332e_44_flash_fwd_hdim256_bf16_paged_softcap_sm80_cu_f3e6f9ee_33564cute1_E


//--------------------- .text._ZN7cutlass13device_kernelIN5flash19enable_sm80_to_sm89INS1_16FlashAttnFwdSm80INS1_25CollectiveMainloopFwdSm80ILi8ELi1ELb1EN4cute5tupleIJNS5_1CILi128EEENS7_ILi64EEENS7_ILi256EEEEEELi256ENS_10bfloat16_tEfNS_4arch4Sm80ELb0ELb0ELb1ELb0ELb1ELb0ELb1ELb0EEENS1_21CollectiveEpilogueFwdINS6_IJS8_SA_S9_EEENS6_IJNS7_ILi1EEESI_SI_EEESC_SE_Li256ELb0ELb1ELb0ELb0EEENS1_19SingleTileSchedulerILb0ELb0ELb1ELi128EEEEEEEEEvNT_6ParamsE --------------------------
	.section	.text._ZN7cutlass13device_kernelIN5flash19enable_sm80_to_sm89INS1_16FlashAttnFwdSm80INS1_25CollectiveMainloopFwdSm80ILi8ELi1ELb1EN4cute5tupleIJNS5_1CILi128EEENS7_ILi64EEENS7_ILi256EEEEEELi256ENS_10bfloat16_tEfNS_4arch4Sm80ELb0ELb0ELb1ELb0ELb1ELb0ELb1ELb0EEENS1_21CollectiveEpilogueFwdINS6_IJS8_SA_S9_EEENS6_IJNS7_ILi1EEESI_SI_EEESC_SE_Li256ELb0ELb1ELb0ELb0EEENS1_19SingleTileSchedulerILb0ELb0ELb1ELi128EEEEEEEEEvNT_6ParamsE,"ax",@progbits
	.align	128
.text._ZN7cutlass13device_kernelIN5flash19enable_sm80_to_sm89INS1_16FlashAttnFwdSm80INS1_25CollectiveMainloopFwdSm80ILi8ELi1ELb1EN4cute5tupleIJNS5_1CILi128EEENS7_ILi64EEENS7_ILi256EEEEEELi256ENS_10bfloat16_tEfNS_4arch4Sm80ELb0ELb0ELb1ELb0ELb1ELb0ELb1ELb0EEENS1_21CollectiveEpilogueFwdINS6_IJS8_SA_S9_EEENS6_IJNS7_ILi1EEESI_SI_EEESC_SE_Li256ELb0ELb1ELb0ELb0EEENS1_19SingleTileSchedulerILb0ELb0ELb1ELi128EEEEEEEEEvNT_6ParamsE:
        .type           _ZN7cutlass13device_kernelIN5flash19enable_sm80_to_sm89INS1_16FlashAttnFwdSm80INS1_25CollectiveMainloopFwdSm80ILi8ELi1ELb1EN4cute5tupleIJNS5_1CILi128EEENS7_ILi64EEENS7_ILi256EEEEEELi256ENS_10bfloat16_tEfNS_4arch4Sm80ELb0ELb0ELb1ELb0ELb1ELb0ELb1ELb0EEENS1_21CollectiveEpilogueFwdINS6_IJS8_SA_S9_EEENS6_IJNS7_ILi1EEESI_SI_EEESC_SE_Li256ELb0ELb1ELb0ELb0EEENS1_19SingleTileSchedulerILb0ELb0ELb1ELi128EEEEEEEEEvNT_6ParamsE,@function
        .size           _ZN7cutlass13device_kernelIN5flash19enable_sm80_to_sm89INS1_16FlashAttnFwdSm80INS1_25CollectiveMainloopFwdSm80ILi8ELi1ELb1EN4cute5tupleIJNS5_1CILi128EEENS7_ILi64EEENS7_ILi256EEEEEELi256ENS_10bfloat16_tEfNS_4arch4Sm80ELb0ELb0ELb1ELb0ELb1ELb0ELb1ELb0EEENS1_21CollectiveEpilogueFwdINS6_IJS8_SA_S9_EEENS6_IJNS7_ILi1EEESI_SI_EEESC_SE_Li256ELb0ELb1ELb0ELb0EEENS1_19SingleTileSchedulerILb0ELb0ELb1ELi128EEEEEEEEEvNT_6ParamsE,(.L_x_18 - _ZN7cutlass13device_kernelIN5flash19enable_sm80_to_sm89INS1_16FlashAttnFwdSm80INS1_25CollectiveMainloopFwdSm80ILi8ELi1ELb1EN4cute5tupleIJNS5_1CILi128EEENS7_ILi64EEENS7_ILi256EEEEEELi256ENS_10bfloat16_tEfNS_4arch4Sm80ELb0ELb0ELb1ELb0ELb1ELb0ELb1ELb0EEENS1_21CollectiveEpilogueFwdINS6_IJS8_SA_S9_EEENS6_IJNS7_ILi1EEESI_SI_EEESC_SE_Li256ELb0ELb1ELb0ELb0EEENS1_19SingleTileSchedulerILb0ELb0ELb1ELi128EEEEEEEEEvNT_6ParamsE)
        .other          _ZN7cutlass13device_kernelIN5flash19enable_sm80_to_sm89INS1_16FlashAttnFwdSm80INS1_25CollectiveMainloopFwdSm80ILi8ELi1ELb1EN4cute5tupleIJNS5_1CILi128EEENS7_ILi64EEENS7_ILi256EEEEEELi256ENS_10bfloat16_tEfNS_4arch4Sm80ELb0ELb0ELb1ELb0ELb1ELb0ELb1ELb0EEENS1_21CollectiveEpilogueFwdINS6_IJS8_SA_S9_EEENS6_IJNS7_ILi1EEESI_SI_EEESC_SE_Li256ELb0ELb1ELb0ELb0EEENS1_19SingleTileSchedulerILb0ELb0ELb1ELi128EEEEEEEEEvNT_6ParamsE,@"STO_CUDA_ENTRY STV_DEFAULT"
_ZN7cutlass13device_kernelIN5flash19enable_sm80_to_sm89INS1_16FlashAttnFwdSm80INS1_25CollectiveMainloopFwdSm80ILi8ELi1ELb1EN4cute5tupleIJNS5_1CILi128EEENS7_ILi64EEENS7_ILi256EEEEEELi256ENS_10bfloat16_tEfNS_4arch4Sm80ELb0ELb0ELb1ELb0ELb1ELb0ELb1ELb0EEENS1_21CollectiveEpilogueFwdINS6_IJS8_SA_S9_EEENS6_IJNS7_ILi1EEESI_SI_EEESC_SE_Li256ELb0ELb1ELb0ELb0EEENS1_19SingleTileSchedulerILb0ELb0ELb1ELi128EEEEEEEEEvNT_6ParamsE:
[----:B------:R-:W-:Y:S01]  /*0000*/  LDC R1, c[0x0][0x37c] ;  /* 0x0000df00ff017b82 */ /* 0x000fe20000000800 */
[----:B------:R-:W-:Y:S05]  /*0010*/  EXIT ;  /* 0x000000000000794d */ /* 0x000fea0003800000 */
.L_x_0:
[----:B------:R-:W-:-:S00]  /*0020*/  BRA `(.L_x_0) ;  /* 0xfffffffc00fc7947 */ /* 0x000fc0000383ffff */
[----:B------:R-:W-:-:S00]  /*0030*/  NOP ;  /* 0x0000000000007918 */ /* 0x000fc00000000000 */
        /* <DEDUP_REMOVED lines=12> */
.L_x_18:


//--------------------- .text._ZN7cutlass13device_kernelIN5flash19enable_sm80_to_sm89INS1_16FlashAttnFwdSm80INS1_25CollectiveMainloopFwdSm80ILi8ELi1ELb1EN4cute5tupleIJNS5_1CILi128EEENS7_ILi64EEENS7_ILi256EEEEEELi256ENS_10bfloat16_tEfNS_4arch4Sm80ELb0ELb0ELb1ELb1ELb1ELb0ELb1ELb0EEENS1_21CollectiveEpilogueFwdINS6_IJS8_SA_S9_EEENS6_IJNS7_ILi1EEESI_SI_EEESC_SE_Li256ELb1ELb1ELb0ELb0EEENS1_19SingleTileSchedulerILb1ELb0ELb1ELi128EEEEEEEEEvNT_6ParamsE --------------------------
	.section	.text._ZN7cutlass13device_kernelIN5flash19enable_sm80_to_sm89INS1_16FlashAttnFwdSm80INS1_25CollectiveMainloopFwdSm80ILi8ELi1ELb1EN4cute5tupleIJNS5_1CILi128EEENS7_ILi64EEENS7_ILi256EEEEEELi256ENS_10bfloat16_tEfNS_4arch4Sm80ELb0ELb0ELb1ELb1ELb1ELb0ELb1ELb0EEENS1_21CollectiveEpilogueFwdINS6_IJS8_SA_S9_EEENS6_IJNS7_ILi1EEESI_SI_EEESC_SE_Li256ELb1ELb1ELb0ELb0EEENS1_19SingleTileSchedulerILb1ELb0ELb1ELi128EEEEEEEEEvNT_6ParamsE,"ax",@progbits
	.align	128
.text._ZN7cutlass13device_kernelIN5flash19enable_sm80_to_sm89INS1_16FlashAttnFwdSm80INS1_25CollectiveMainloopFwdSm80ILi8ELi1ELb1EN4cute5tupleIJNS5_1CILi128EEENS7_ILi64EEENS7_ILi256EEEEEELi256ENS_10bfloat16_tEfNS_4arch4Sm80ELb0ELb0ELb1ELb1ELb1ELb0ELb1ELb0EEENS1_21CollectiveEpilogueFwdINS6_IJS8_SA_S9_EEENS6_IJNS7_ILi1EEESI_SI_EEESC_SE_Li256ELb1ELb1ELb0ELb0EEENS1_19SingleTileSchedulerILb1ELb0ELb1ELi128EEEEEEEEEvNT_6ParamsE:
        .type           _ZN7cutlass13device_kernelIN5flash19enable_sm80_to_sm89INS1_16FlashAttnFwdSm80INS1_25CollectiveMainloopFwdSm80ILi8ELi1ELb1EN4cute5tupleIJNS5_1CILi128EEENS7_ILi64EEENS7_ILi256EEEEEELi256ENS_10bfloat16_tEfNS_4arch4Sm80ELb0ELb0ELb1ELb1ELb1ELb0ELb1ELb0EEENS1_21CollectiveEpilogueFwdINS6_IJS8_SA_S9_EEENS6_IJNS7_ILi1EEESI_SI_EEESC_SE_Li256ELb1ELb1ELb0ELb0EEENS1_19SingleTileSchedulerILb1ELb0ELb1ELi128EEEEEEEEEvNT_6ParamsE,@function
        .size           _ZN7cutlass13device_kernelIN5flash19enable_sm80_to_sm89INS1_16FlashAttnFwdSm80INS1_25CollectiveMainloopFwdSm80ILi8ELi1ELb1EN4cute5tupleIJNS5_1CILi128EEENS7_ILi64EEENS7_ILi256EEEEEELi256ENS_10bfloat16_tEfNS_4arch4Sm80ELb0ELb0ELb1ELb1ELb1ELb0ELb1ELb0EEENS1_21CollectiveEpilogueFwdINS6_IJS8_SA_S9_EEENS6_IJNS7_ILi1EEESI_SI_EEESC_SE_Li256ELb1ELb1ELb0ELb0EEENS1_19SingleTileSchedulerILb1ELb0ELb1ELi128EEEEEEEEEvNT_6ParamsE,(.L_x_19 - _ZN7cutlass13device_kernelIN5flash19enable_sm80_to_sm89INS1_16FlashAttnFwdSm80INS1_25CollectiveMainloopFwdSm80ILi8ELi1ELb1EN4cute5tupleIJNS5_1CILi128EEENS7_ILi64EEENS7_ILi256EEEEEELi256ENS_10bfloat16_tEfNS_4arch4Sm80ELb0ELb0ELb1ELb1ELb1ELb0ELb1ELb0EEENS1_21CollectiveEpilogueFwdINS6_IJS8_SA_S9_EEENS6_IJNS7_ILi1EEESI_SI_EEESC_SE_Li256ELb1ELb1ELb0ELb0EEENS1_19SingleTileSchedulerILb1ELb0ELb1ELi128EEEEEEEEEvNT_6ParamsE)
        .other          _ZN7cutlass13device_kernelIN5flash19enable_sm80_to_sm89INS1_16FlashAttnFwdSm80INS1_25CollectiveMainloopFwdSm80ILi8ELi1ELb1EN4cute5tupleIJNS5_1CILi128EEENS7_ILi64EEENS7_ILi256EEEEEELi256ENS_10bfloat16_tEfNS_4arch4Sm80ELb0ELb0ELb1ELb1ELb1ELb0ELb1ELb0EEENS1_21CollectiveEpilogueFwdINS6_IJS8_SA_S9_EEENS6_IJNS7_ILi1EEESI_SI_EEESC_SE_Li256ELb1ELb1ELb0ELb0EEENS1_19SingleTileSchedulerILb1ELb0ELb1ELi128EEEEEEEEEvNT_6ParamsE,@"STO_CUDA_ENTRY STV_DEFAULT"
_ZN7cutlass13device_kernelIN5flash19enable_sm80_to_sm89INS1_16FlashAttnFwdSm80INS1_25CollectiveMainloopFwdSm80ILi8ELi1ELb1EN4cute5tupleIJNS5_1CILi128EEENS7_ILi64EEENS7_ILi256EEEEEELi256ENS_10bfloat16_tEfNS_4arch4Sm80ELb0ELb0ELb1ELb1ELb1ELb0ELb1ELb0EEENS1_21CollectiveEpilogueFwdINS6_IJS8_SA_S9_EEENS6_IJNS7_ILi1EEESI_SI_EEESC_SE_Li256ELb1ELb1ELb0ELb0EEENS1_19SingleTileSchedulerILb1ELb0ELb1ELi128EEEEEEEEEvNT_6ParamsE:
[----:B------:R-:W-:Y:S01]  /*0000*/  LDC R1, c[0x0][0x37c] ;  /* 0x0000df00ff017b82 */ /* 0x000fe20000000800 */
[----:B------:R-:W-:Y:S05]  /*0010*/  EXIT ;  /* 0x000000000000794d */ /* 0x000fea0003800000 */
.L_x_1:
        /* <DEDUP_REMOVED lines=14> */
.L_x_19:


//--------------------- .text._ZN7cutlass13device_kernelIN5flash19enable_sm80_to_sm89INS1_16FlashAttnFwdSm80INS1_25CollectiveMainloopFwdSm80ILi8ELi1ELb0EN4cute5tupleIJNS5_1CILi128EEENS7_ILi32EEENS7_ILi256EEEEEELi256ENS_10bfloat16_tEfNS_4arch4Sm80ELb0ELb0ELb1ELb1ELb1ELb1ELb1ELb0EEENS1_21CollectiveEpilogueFwdINS6_IJS8_SA_S9_EEENS6_IJNS7_ILi1EEESI_SI_EEESC_SE_Li256ELb1ELb1ELb0ELb0EEENS1_19SingleTileSchedulerILb1ELb0ELb1ELi128EEEEEEEEEvNT_6ParamsE --------------------------
	.section	.text._ZN7cutlass13device_kernelIN5flash19enable_sm80_to_sm89INS1_16FlashAttnFwdSm80INS1_25CollectiveMainloopFwdSm80ILi8ELi1ELb0EN4cute5tupleIJNS5_1CILi128EEENS7_ILi32EEENS7_ILi256EEEEEELi256ENS_10bfloat16_tEfNS_4arch4Sm80ELb0ELb0ELb1ELb1ELb1ELb1ELb1ELb0EEENS1_21CollectiveEpilogueFwdINS6_IJS8_SA_S9_EEENS6_IJNS7_ILi1EEESI_SI_EEESC_SE_Li256ELb1ELb1ELb0ELb0EEENS1_19SingleTileSchedulerILb1ELb0ELb1ELi128EEEEEEEEEvNT_6ParamsE,"ax",@progbits
	.align	128
.text._ZN7cutlass13device_kernelIN5flash19enable_sm80_to_sm89INS1_16FlashAttnFwdSm80INS1_25CollectiveMainloopFwdSm80ILi8ELi1ELb0EN4cute5tupleIJNS5_1CILi128EEENS7_ILi32EEENS7_ILi256EEEEEELi256ENS_10bfloat16_tEfNS_4arch4Sm80ELb0ELb0ELb1ELb1ELb1ELb1ELb1ELb0EEENS1_21CollectiveEpilogueFwdINS6_IJS8_SA_S9_EEENS6_IJNS7_ILi1EEESI_SI_EEESC_SE_Li256ELb1ELb1ELb0ELb0EEENS1_19SingleTileSchedulerILb1ELb0ELb1ELi128EEEEEEEEEvNT_6ParamsE:
        .type           _ZN7cutlass13device_kernelIN5flash19enable_sm80_to_sm89INS1_16FlashAttnFwdSm80INS1_25CollectiveMainloopFwdSm80ILi8ELi1ELb0EN4cute5tupleIJNS5_1CILi128EEENS7_ILi32EEENS7_ILi256EEEEEELi256ENS_10bfloat16_tEfNS_4arch4Sm80ELb0ELb0ELb1ELb1ELb1ELb1ELb1ELb0EEENS1_21CollectiveEpilogueFwdINS6_IJS8_SA_S9_EEENS6_IJNS7_ILi1EEESI_SI_EEESC_SE_Li256ELb1ELb1ELb0ELb0EEENS1_19SingleTileSchedulerILb1ELb0ELb1ELi128EEEEEEEEEvNT_6ParamsE,@function
        .size           _ZN7cutlass13device_kernelIN5flash19enable_sm80_to_sm89INS1_16FlashAttnFwdSm80INS1_25CollectiveMainloopFwdSm80ILi8ELi1ELb0EN4cute5tupleIJNS5_1CILi128EEENS7_ILi32EEENS7_ILi256EEEEEELi256ENS_10bfloat16_tEfNS_4arch4Sm80ELb0ELb0ELb1ELb1ELb1ELb1ELb1ELb0EEENS1_21CollectiveEpilogueFwdINS6_IJS8_SA_S9_EEENS6_IJNS7_ILi1EEESI_SI_EEESC_SE_Li256ELb1ELb1ELb0ELb0EEENS1_19SingleTileSchedulerILb1ELb0ELb1ELi128EEEEEEEEEvNT_6ParamsE,(.L_x_20 - _ZN7cutlass13device_kernelIN5flash19enable_sm80_to_sm89INS1_16FlashAttnFwdSm80INS1_25CollectiveMainloopFwdSm80ILi8ELi1ELb0EN4cute5tupleIJNS5_1CILi128EEENS7_ILi32EEENS7_ILi256EEEEEELi256ENS_10bfloat16_tEfNS_4arch4Sm80ELb0ELb0ELb1ELb1ELb1ELb1ELb1ELb0EEENS1_21CollectiveEpilogueFwdINS6_IJS8_SA_S9_EEENS6_IJNS7_ILi1EEESI_SI_EEESC_SE_Li256ELb1ELb1ELb0ELb0EEENS1_19SingleTileSchedulerILb1ELb0ELb1ELi128EEEEEEEEEvNT_6ParamsE)
        .other          _ZN7cutlass13device_kernelIN5flash19enable_sm80_to_sm89INS1_16FlashAttnFwdSm80INS1_25CollectiveMainloopFwdSm80ILi8ELi1ELb0EN4cute5tupleIJNS5_1CILi128EEENS7_ILi32EEENS7_ILi256EEEEEELi256ENS_10bfloat16_tEfNS_4arch4Sm80ELb0ELb0ELb1ELb1ELb1ELb1ELb1ELb0EEENS1_21CollectiveEpilogueFwdINS6_IJS8_SA_S9_EEENS6_IJNS7_ILi1EEESI_SI_EEESC_SE_Li256ELb1ELb1ELb0ELb0EEENS1_19SingleTileSchedulerILb1ELb0ELb1ELi128EEEEEEEEEvNT_6ParamsE,@"STO_CUDA_ENTRY STV_DEFAULT"
_ZN7cutlass13device_kernelIN5flash19enable_sm80_to_sm89INS1_16FlashAttnFwdSm80INS1_25CollectiveMainloopFwdSm80ILi8ELi1ELb0EN4cute5tupleIJNS5_1CILi128EEENS7_ILi32EEENS7_ILi256EEEEEELi256ENS_10bfloat16_tEfNS_4arch4Sm80ELb0ELb0ELb1ELb1ELb1ELb1ELb1ELb0EEENS1_21CollectiveEpilogueFwdINS6_IJS8_SA_S9_EEENS6_IJNS7_ILi1EEESI_SI_EEESC_SE_Li256ELb1ELb1ELb0ELb0EEENS1_19SingleTileSchedulerILb1ELb0ELb1ELi128EEEEEEEEEvNT_6ParamsE:
[----:B------:R-:W-:Y:S01]  /*0000*/  LDC R1, c[0x0][0x37c] ;  /* 0x0000df00ff017b82 */ /* 0x000fe20000000800 */
[----:B------:R-:W-:Y:S05]  /*0010*/  EXIT ;  /* 0x000000000000794d */ /* 0x000fea0003800000 */
.L_x_2:
        /* <DEDUP_REMOVED lines=14> */
.L_x_20:


//--------------------- .text._ZN7cutlass13device_kernelIN5flash19enable_sm80_to_sm89INS1_16FlashAttnFwdSm80INS1_25CollectiveMainloopFwdSm80ILi8ELi1ELb1EN4cute5tupleIJNS5_1CILi128EEENS7_ILi48EEENS7_ILi256EEEEEELi256ENS_10bfloat16_tEfNS_4arch4Sm80ELb0ELb1ELb1ELb0ELb1ELb0ELb1ELb0EEENS1_21CollectiveEpilogueFwdINS6_IJS8_SA_S9_EEENS6_IJNS7_ILi1EEESI_SI_EEESC_SE_Li256ELb0ELb1ELb0ELb0EEENS1_19SingleTileSchedulerILb0ELb0ELb1ELi128EEEEEEEEEvNT_6ParamsE --------------------------
	.section	.text._ZN7cutlass13device_kernelIN5flash19enable_sm80_to_sm89INS1_16FlashAttnFwdSm80INS1_25CollectiveMainloopFwdSm80ILi8ELi1ELb1EN4cute5tupleIJNS5_1CILi128EEENS7_ILi48EEENS7_ILi256EEEEEELi256ENS_10bfloat16_tEfNS_4arch4Sm80ELb0ELb1ELb1ELb0ELb1ELb0ELb1ELb0EEENS1_21CollectiveEpilogueFwdINS6_IJS8_SA_S9_EEENS6_IJNS7_ILi1EEESI_SI_EEESC_SE_Li256ELb0ELb1ELb0ELb0EEENS1_19SingleTileSchedulerILb0ELb0ELb1ELi128EEEEEEEEEvNT_6ParamsE,"ax",@progbits
	.align	128
.text._ZN7cutlass13device_kernelIN5flash19enable_sm80_to_sm89INS1_16FlashAttnFwdSm80INS1_25CollectiveMainloopFwdSm80ILi8ELi1ELb1EN4cute5tupleIJNS5_1CILi128EEENS7_ILi48EEENS7_ILi256EEEEEELi256ENS_10bfloat16_tEfNS_4arch4Sm80ELb0ELb1ELb1ELb0ELb1ELb0ELb1ELb0EEENS1_21CollectiveEpilogueFwdINS6_IJS8_SA_S9_EEENS6_IJNS7_ILi1EEESI_SI_EEESC_SE_Li256ELb0ELb1ELb0ELb0EEENS1_19SingleTileSchedulerILb0ELb0ELb1ELi128EEEEEEEEEvNT_6ParamsE:
        .type           _ZN7cutlass13device_kernelIN5flash19enable_sm80_to_sm89INS1_16FlashAttnFwdSm80INS1_25CollectiveMainloopFwdSm80ILi8ELi1ELb1EN4cute5tupleIJNS5_1CILi128EEENS7_ILi48EEENS7_ILi256EEEEEELi256ENS_10bfloat16_tEfNS_4arch4Sm80ELb0ELb1ELb1ELb0ELb1ELb0ELb1ELb0EEENS1_21CollectiveEpilogueFwdINS6_IJS8_SA_S9_EEENS6_IJNS7_ILi1EEESI_SI_EEESC_SE_Li256ELb0ELb1ELb0ELb0EEENS1_19SingleTileSchedulerILb0ELb0ELb1ELi128EEEEEEEEEvNT_6ParamsE,@function
        .size           _ZN7cutlass13device_kernelIN5flash19enable_sm80_to_sm89INS1_16FlashAttnFwdSm80INS1_25CollectiveMainloopFwdSm80ILi8ELi1ELb1EN4cute5tupleIJNS5_1CILi128EEENS7_ILi48EEENS7_ILi256EEEEEELi256ENS_10bfloat16_tEfNS_4arch4Sm80ELb0ELb1ELb1ELb0ELb1ELb0ELb1ELb0EEENS1_21CollectiveEpilogueFwdINS6_IJS8_SA_S9_EEENS6_IJNS7_ILi1EEESI_SI_EEESC_SE_Li256ELb0ELb1ELb0ELb0EEENS1_19SingleTileSchedulerILb0ELb0ELb1ELi128EEEEEEEEEvNT_6ParamsE,(.L_x_21 - _ZN7cutlass13device_kernelIN5flash19enable_sm80_to_sm89INS1_16FlashAttnFwdSm80INS1_25CollectiveMainloopFwdSm80ILi8ELi1ELb1EN4cute5tupleIJNS5_1CILi128EEENS7_ILi48EEENS7_ILi256EEEEEELi256ENS_10bfloat16_tEfNS_4arch4Sm80ELb0ELb1ELb1ELb0ELb1ELb0ELb1ELb0EEENS1_21CollectiveEpilogueFwdINS6_IJS8_SA_S9_EEENS6_IJNS7_ILi1EEESI_SI_EEESC_SE_Li256ELb0ELb1ELb0ELb0EEENS1_19SingleTileSchedulerILb0ELb0ELb1ELi128EEEEEEEEEvNT_6ParamsE)
        .other          _ZN7cutlass13device_kernelIN5flash19enable_sm80_to_sm89INS1_16FlashAttnFwdSm80INS1_25CollectiveMainloopFwdSm80ILi8ELi1ELb1EN4cute5tupleIJNS5_1CILi128EEENS7_ILi48EEENS7_ILi256EEEEEELi256ENS_10bfloat16_tEfNS_4arch4Sm80ELb0ELb1ELb1ELb0ELb1ELb0ELb1ELb0EEENS1_21CollectiveEpilogueFwdINS6_IJS8_SA_S9_EEENS6_IJNS7_ILi1EEESI_SI_EEESC_SE_Li256ELb0ELb1ELb0ELb0EEENS1_19SingleTileSchedulerILb0ELb0ELb1ELi128EEEEEEEEEvNT_6ParamsE,@"STO_CUDA_ENTRY STV_DEFAULT"
_ZN7cutlass13device_kernelIN5flash19enable_sm80_to_sm89INS1_16FlashAttnFwdSm80INS1_25CollectiveMainloopFwdSm80ILi8ELi1ELb1EN4cute5tupleIJNS5_1CILi128EEENS7_ILi48EEENS7_ILi256EEEEEELi256ENS_10bfloat16_tEfNS_4arch4Sm80ELb0ELb1ELb1ELb0ELb1ELb0ELb1ELb0EEENS1_21CollectiveEpilogueFwdINS6_IJS8_SA_S9_EEENS6_IJNS7_ILi1EEESI_SI_EEESC_SE_Li256ELb0ELb1ELb0ELb0EEENS1_19SingleTileSchedulerILb0ELb0ELb1ELi128EEEEEEEEEvNT_6ParamsE:
[----:B------:R-:W-:Y:S01]  /*0000*/  LDC R1, c[0x0][0x37c] ;  /* 0x0000df00ff017b82 */ /* 0x000fe20000000800 */
[----:B------:R-:W-:Y:S05]  /*0010*/  EXIT ;  /* 0x000000000000794d */ /* 0x000fea0003800000 */
.L_x_3:
        /* <DEDUP_REMOVED lines=14> */
.L_x_21:


//--------------------- .text._ZN7cutlass13device_kernelIN5flash19enable_sm80_to_sm89INS1_16FlashAttnFwdSm80INS1_25CollectiveMainloopFwdSm80ILi8ELi1ELb1EN4cute5tupleIJNS5_1CILi128EEENS7_ILi48EEENS7_ILi256EEEEEELi256ENS_10bfloat16_tEfNS_4arch4Sm80ELb0ELb1ELb1ELb1ELb1ELb0ELb1ELb0EEENS1_21CollectiveEpilogueFwdINS6_IJS8_SA_S9_EEENS6_IJNS7_ILi1EEESI_SI_EEESC_SE_Li256ELb1ELb1ELb0ELb0EEENS1_19SingleTileSchedulerILb1ELb0ELb1ELi128EEEEEEEEEvNT_6ParamsE --------------------------
	.section	.text._ZN7cutlass13device_kernelIN5flash19enable_sm80_to_sm89INS1_16FlashAttnFwdSm80INS1_25CollectiveMainloopFwdSm80ILi8ELi1ELb1EN4cute5tupleIJNS5_1CILi128EEENS7_ILi48EEENS7_ILi256EEEEEELi256ENS_10bfloat16_tEfNS_4arch4Sm80ELb0ELb1ELb1ELb1ELb1ELb0ELb1ELb0EEENS1_21CollectiveEpilogueFwdINS6_IJS8_SA_S9_EEENS6_IJNS7_ILi1EEESI_SI_EEESC_SE_Li256ELb1ELb1ELb0ELb0EEENS1_19SingleTileSchedulerILb1ELb0ELb1ELi128EEEEEEEEEvNT_6ParamsE,"ax",@progbits
	.align	128
.text._ZN7cutlass13device_kernelIN5flash19enable_sm80_to_sm89INS1_16FlashAttnFwdSm80INS1_25CollectiveMainloopFwdSm80ILi8ELi1ELb1EN4cute5tupleIJNS5_1CILi128EEENS7_ILi48EEENS7_ILi256EEEEEELi256ENS_10bfloat16_tEfNS_4arch4Sm80ELb0ELb1ELb1ELb1ELb1ELb0ELb1ELb0EEENS1_21CollectiveEpilogueFwdINS6_IJS8_SA_S9_EEENS6_IJNS7_ILi1EEESI_SI_EEESC_SE_Li256ELb1ELb1ELb0ELb0EEENS1_19SingleTileSchedulerILb1ELb0ELb1ELi128EEEEEEEEEvNT_6ParamsE:
        .type           _ZN7cutlass13device_kernelIN5flash19enable_sm80_to_sm89INS1_16FlashAttnFwdSm80INS1_25CollectiveMainloopFwdSm80ILi8ELi1ELb1EN4cute5tupleIJNS5_1CILi128EEENS7_ILi48EEENS7_ILi256EEEEEELi256ENS_10bfloat16_tEfNS_4arch4Sm80ELb0ELb1ELb1ELb1ELb1ELb0ELb1ELb0EEENS1_21CollectiveEpilogueFwdINS6_IJS8_SA_S9_EEENS6_IJNS7_ILi1EEESI_SI_EEESC_SE_Li256ELb1ELb1ELb0ELb0EEENS1_19SingleTileSchedulerILb1ELb0ELb1ELi128EEEEEEEEEvNT_6ParamsE,@function
        .size           _ZN7cutlass13device_kernelIN5flash19enable_sm80_to_sm89INS1_16FlashAttnFwdSm80INS1_25CollectiveMainloopFwdSm80ILi8ELi1ELb1EN4cute5tupleIJNS5_1CILi128EEENS7_ILi48EEENS7_ILi256EEEEEELi256ENS_10bfloat16_tEfNS_4arch4Sm80ELb0ELb1ELb1ELb1ELb1ELb0ELb1ELb0EEENS1_21CollectiveEpilogueFwdINS6_IJS8_SA_S9_EEENS6_IJNS7_ILi1EEESI_SI_EEESC_SE_Li256ELb1ELb1ELb0ELb0EEENS1_19SingleTileSchedulerILb1ELb0ELb1ELi128EEEEEEEEEvNT_6ParamsE,(.L_x_22 - _ZN7cutlass13device_kernelIN5flash19enable_sm80_to_sm89INS1_16FlashAttnFwdSm80INS1_25CollectiveMainloopFwdSm80ILi8ELi1ELb1EN4cute5tupleIJNS5_1CILi128EEENS7_ILi48EEENS7_ILi256EEEEEELi256ENS_10bfloat16_tEfNS_4arch4Sm80ELb0ELb1ELb1ELb1ELb1ELb0ELb1ELb0EEENS1_21CollectiveEpilogueFwdINS6_IJS8_SA_S9_EEENS6_IJNS7_ILi1EEESI_SI_EEESC_SE_Li256ELb1ELb1ELb0ELb0EEENS1_19SingleTileSchedulerILb1ELb0ELb1ELi128EEEEEEEEEvNT_6ParamsE)
        .other          _ZN7cutlass13device_kernelIN5flash19enable_sm80_to_sm89INS1_16FlashAttnFwdSm80INS1_25CollectiveMainloopFwdSm80ILi8ELi1ELb1EN4cute5tupleIJNS5_1CILi128EEENS7_ILi48EEENS7_ILi256EEEEEELi256ENS_10bfloat16_tEfNS_4arch4Sm80ELb0ELb1ELb1ELb1ELb1ELb0ELb1ELb0EEENS1_21CollectiveEpilogueFwdINS6_IJS8_SA_S9_EEENS6_IJNS7_ILi1EEESI_SI_EEESC_SE_Li256ELb1ELb1ELb0ELb0EEENS1_19SingleTileSchedulerILb1ELb0ELb1ELi128EEEEEEEEEvNT_6ParamsE,@"STO_CUDA_ENTRY STV_DEFAULT"
_ZN7cutlass13device_kernelIN5flash19enable_sm80_to_sm89INS1_16FlashAttnFwdSm80INS1_25CollectiveMainloopFwdSm80ILi8ELi1ELb1EN4cute5tupleIJNS5_1CILi128EEENS7_ILi48EEENS7_ILi256EEEEEELi256ENS_10bfloat16_tEfNS_4arch4Sm80ELb0ELb1ELb1ELb1ELb1ELb0ELb1ELb0EEENS1_21CollectiveEpilogueFwdINS6_IJS8_SA_S9_EEENS6_IJNS7_ILi1EEESI_SI_EEESC_SE_Li256ELb1ELb1ELb0ELb0EEENS1_19SingleTileSchedulerILb1ELb0ELb1ELi128EEEEEEEEEvNT_6ParamsE:
[----:B------:R-:W-:Y:S01]  /*0000*/  LDC R1, c[0x0][0x37c] ;  /* 0x0000df00ff017b82 */ /* 0x000fe20000000800 */
[----:B------:R-:W-:Y:S05]  /*0010*/  EXIT ;  /* 0x000000000000794d */ /* 0x000fea0003800000 */
.L_x_4:
        /* <DEDUP_REMOVED lines=14> */
.L_x_22:


//--------------------- .text._ZN7cutlass13device_kernelIN5flash19enable_sm80_to_sm89INS1_16FlashAttnFwdSm80INS1_25CollectiveMainloopFwdSm80ILi8ELi1ELb0EN4cute5tupleIJNS5_1CILi128EEENS7_ILi32EEENS7_ILi256EEEEEELi256ENS_10bfloat16_tEfNS_4arch4Sm80ELb0ELb1ELb1ELb1ELb1ELb1ELb1ELb0EEENS1_21CollectiveEpilogueFwdINS6_IJS8_SA_S9_EEENS6_IJNS7_ILi1EEESI_SI_EEESC_SE_Li256ELb1ELb1ELb0ELb0EEENS1_19SingleTileSchedulerILb1ELb0ELb1ELi128EEEEEEEEEvNT_6ParamsE --------------------------
	.section	.text._ZN7cutlass13device_kernelIN5flash19enable_sm80_to_sm89INS1_16FlashAttnFwdSm80INS1_25CollectiveMainloopFwdSm80ILi8ELi1ELb0EN4cute5tupleIJNS5_1CILi128EEENS7_ILi32EEENS7_ILi256EEEEEELi256ENS_10bfloat16_tEfNS_4arch4Sm80ELb0ELb1ELb1ELb1ELb1ELb1ELb1ELb0EEENS1_21CollectiveEpilogueFwdINS6_IJS8_SA_S9_EEENS6_IJNS7_ILi1EEESI_SI_EEESC_SE_Li256ELb1ELb1ELb0ELb0EEENS1_19SingleTileSchedulerILb1ELb0ELb1ELi128EEEEEEEEEvNT_6ParamsE,"ax",@progbits
	.align	128
.text._ZN7cutlass13device_kernelIN5flash19enable_sm80_to_sm89INS1_16FlashAttnFwdSm80INS1_25CollectiveMainloopFwdSm80ILi8ELi1ELb0EN4cute5tupleIJNS5_1CILi128EEENS7_ILi32EEENS7_ILi256EEEEEELi256ENS_10bfloat16_tEfNS_4arch4Sm80ELb0ELb1ELb1ELb1ELb1ELb1ELb1ELb0EEENS1_21CollectiveEpilogueFwdINS6_IJS8_SA_S9_EEENS6_IJNS7_ILi1EEESI_SI_EEESC_SE_Li256ELb1ELb1ELb0ELb0EEENS1_19SingleTileSchedulerILb1ELb0ELb1ELi128EEEEEEEEEvNT_6ParamsE:
        .type           _ZN7cutlass13device_kernelIN5flash19enable_sm80_to_sm89INS1_16FlashAttnFwdSm80INS1_25CollectiveMainloopFwdSm80ILi8ELi1ELb0EN4cute5tupleIJNS5_1CILi128EEENS7_ILi32EEENS7_ILi256EEEEEELi256ENS_10bfloat16_tEfNS_4arch4Sm80ELb0ELb1ELb1ELb1ELb1ELb1ELb1ELb0EEENS1_21CollectiveEpilogueFwdINS6_IJS8_SA_S9_EEENS6_IJNS7_ILi1EEESI_SI_EEESC_SE_Li256ELb1ELb1ELb0ELb0EEENS1_19SingleTileSchedulerILb1ELb0ELb1ELi128EEEEEEEEEvNT_6ParamsE,@function
        .size           _ZN7cutlass13device_kernelIN5flash19enable_sm80_to_sm89INS1_16FlashAttnFwdSm80INS1_25CollectiveMainloopFwdSm80ILi8ELi1ELb0EN4cute5tupleIJNS5_1CILi128EEENS7_ILi32EEENS7_ILi256EEEEEELi256ENS_10bfloat16_tEfNS_4arch4Sm80ELb0ELb1ELb1ELb1ELb1ELb1ELb1ELb0EEENS1_21CollectiveEpilogueFwdINS6_IJS8_SA_S9_EEENS6_IJNS7_ILi1EEESI_SI_EEESC_SE_Li256ELb1ELb1ELb0ELb0EEENS1_19SingleTileSchedulerILb1ELb0ELb1ELi128EEEEEEEEEvNT_6ParamsE,(.L_x_23 - _ZN7cutlass13device_kernelIN5flash19enable_sm80_to_sm89INS1_16FlashAttnFwdSm80INS1_25CollectiveMainloopFwdSm80ILi8ELi1ELb0EN4cute5tupleIJNS5_1CILi128EEENS7_ILi32EEENS7_ILi256EEEEEELi256ENS_10bfloat16_tEfNS_4arch4Sm80ELb0ELb1ELb1ELb1ELb1ELb1ELb1ELb0EEENS1_21CollectiveEpilogueFwdINS6_IJS8_SA_S9_EEENS6_IJNS7_ILi1EEESI_SI_EEESC_SE_Li256ELb1ELb1ELb0ELb0EEENS1_19SingleTileSchedulerILb1ELb0ELb1ELi128EEEEEEEEEvNT_6ParamsE)
        .other          _ZN7cutlass13device_kernelIN5flash19enable_sm80_to_sm89INS1_16FlashAttnFwdSm80INS1_25CollectiveMainloopFwdSm80ILi8ELi1ELb0EN4cute5tupleIJNS5_1CILi128EEENS7_ILi32EEENS7_ILi256EEEEEELi256ENS_10bfloat16_tEfNS_4arch4Sm80ELb0ELb1ELb1ELb1ELb1ELb1ELb1ELb0EEENS1_21CollectiveEpilogueFwdINS6_IJS8_SA_S9_EEENS6_IJNS7_ILi1EEESI_SI_EEESC_SE_Li256ELb1ELb1ELb0ELb0EEENS1_19SingleTileSchedulerILb1ELb0ELb1ELi128EEEEEEEEEvNT_6ParamsE,@"STO_CUDA_ENTRY STV_DEFAULT"
_ZN7cutlass13device_kernelIN5flash19enable_sm80_to_sm89INS1_16FlashAttnFwdSm80INS1_25CollectiveMainloopFwdSm80ILi8ELi1ELb0EN4cute5tupleIJNS5_1CILi128EEENS7_ILi32EEENS7_ILi256EEEEEELi256ENS_10bfloat16_tEfNS_4arch4Sm80ELb0ELb1ELb1ELb1ELb1ELb1ELb1ELb0EEENS1_21CollectiveEpilogueFwdINS6_IJS8_SA_S9_EEENS6_IJNS7_ILi1EEESI_SI_EEESC_SE_Li256ELb1ELb1ELb0ELb0EEENS1_19SingleTileSchedulerILb1ELb0ELb1ELi128EEEEEEEEEvNT_6ParamsE:
[----:B------:R-:W-:Y:S01]  /*0000*/  LDC R1, c[0x0][0x37c] ;  /* 0x0000df00ff017b82 */ /* 0x000fe20000000800 */
[----:B------:R-:W-:Y:S05]  /*0010*/  EXIT ;  /* 0x000000000000794d */ /* 0x000fea0003800000 */
.L_x_5:
        /* <DEDUP_REMOVED lines=14> */
.L_x_23:


//--------------------- .text._ZN7cutlass13device_kernelIN5flash19enable_sm80_to_sm89INS1_16FlashAttnFwdSm80INS1_25CollectiveMainloopFwdSm80ILi8ELi1ELb1EN4cute5tupleIJNS5_1CILi128EEENS7_ILi64EEENS7_ILi256EEEEEELi256ENS_10bfloat16_tEfNS_4arch4Sm80ELb1ELb0ELb1ELb0ELb1ELb0ELb1ELb0EEENS1_21CollectiveEpilogueFwdINS6_IJS8_SA_S9_EEENS6_IJNS7_ILi1EEESI_SI_EEESC_SE_Li256ELb0ELb1ELb0ELb0EEENS1_30DynamicPersistentTileSchedulerILi256ELi256ELb0ELb1ELb0EEEEEEEEEvNT_6ParamsE --------------------------
	.section	.text._ZN7cutlass13device_kernelIN5flash19enable_sm80_to_sm89INS1_16FlashAttnFwdSm80INS1_25CollectiveMainloopFwdSm80ILi8ELi1ELb1EN4cute5tupleIJNS5_1CILi128EEENS7_ILi64EEENS7_ILi256EEEEEELi256ENS_10bfloat16_tEfNS_4arch4Sm80ELb1ELb0ELb1ELb0ELb1ELb0ELb1ELb0EEENS1_21CollectiveEpilogueFwdINS6_IJS8_SA_S9_EEENS6_IJNS7_ILi1EEESI_SI_EEESC_SE_Li256ELb0ELb1ELb0ELb0EEENS1_30DynamicPersistentTileSchedulerILi256ELi256ELb0ELb1ELb0EEEEEEEEEvNT_6ParamsE,"ax",@progbits
	.align	128
.text._ZN7cutlass13device_kernelIN5flash19enable_sm80_to_sm89INS1_16FlashAttnFwdSm80INS1_25CollectiveMainloopFwdSm80ILi8ELi1ELb1EN4cute5tupleIJNS5_1CILi128EEENS7_ILi64EEENS7_ILi256EEEEEELi256ENS_10bfloat16_tEfNS_4arch4Sm80ELb1ELb0ELb1ELb0ELb1ELb0ELb1ELb0EEENS1_21CollectiveEpilogueFwdINS6_IJS8_SA_S9_EEENS6_IJNS7_ILi1EEESI_SI_EEESC_SE_Li256ELb0ELb1ELb0ELb0EEENS1_30DynamicPersistentTileSchedulerILi256ELi256ELb0ELb1ELb0EEEEEEEEEvNT_6ParamsE:
        .type           _ZN7cutlass13device_kernelIN5flash19enable_sm80_to_sm89INS1_16FlashAttnFwdSm80INS1_25CollectiveMainloopFwdSm80ILi8ELi1ELb1EN4cute5tupleIJNS5_1CILi128EEENS7_ILi64EEENS7_ILi256EEEEEELi256ENS_10bfloat16_tEfNS_4arch4Sm80ELb1ELb0ELb1ELb0ELb1ELb0ELb1ELb0EEENS1_21CollectiveEpilogueFwdINS6_IJS8_SA_S9_EEENS6_IJNS7_ILi1EEESI_SI_EEESC_SE_Li256ELb0ELb1ELb0ELb0EEENS1_30DynamicPersistentTileSchedulerILi256ELi256ELb0ELb1ELb0EEEEEEEEEvNT_6ParamsE,@function
        .size           _ZN7cutlass13device_kernelIN5flash19enable_sm80_to_sm89INS1_16FlashAttnFwdSm80INS1_25CollectiveMainloopFwdSm80ILi8ELi1ELb1EN4cute5tupleIJNS5_1CILi128EEENS7_ILi64EEENS7_ILi256EEEEEELi256ENS_10bfloat16_tEfNS_4arch4Sm80ELb1ELb0ELb1ELb0ELb1ELb0ELb1ELb0EEENS1_21CollectiveEpilogueFwdINS6_IJS8_SA_S9_EEENS6_IJNS7_ILi1EEESI_SI_EEESC_SE_Li256ELb0ELb1ELb0ELb0EEENS1_30DynamicPersistentTileSchedulerILi256ELi256ELb0ELb1ELb0EEEEEEEEEvNT_6ParamsE,(.L_x_24 - _ZN7cutlass13device_kernelIN5flash19enable_sm80_to_sm89INS1_16FlashAttnFwdSm80INS1_25CollectiveMainloopFwdSm80ILi8ELi1ELb1EN4cute5tupleIJNS5_1CILi128EEENS7_ILi64EEENS7_ILi256EEEEEELi256ENS_10bfloat16_tEfNS_4arch4Sm80ELb1ELb0ELb1ELb0ELb1ELb0ELb1ELb0EEENS1_21CollectiveEpilogueFwdINS6_IJS8_SA_S9_EEENS6_IJNS7_ILi1EEESI_SI_EEESC_SE_Li256ELb0ELb1ELb0ELb0EEENS1_30DynamicPersistentTileSchedulerILi256ELi256ELb0ELb1ELb0EEEEEEEEEvNT_6ParamsE)
        .other          _ZN7cutlass13device_kernelIN5flash19enable_sm80_to_sm89INS1_16FlashAttnFwdSm80INS1_25CollectiveMainloopFwdSm80ILi8ELi1ELb1EN4cute5tupleIJNS5_1CILi128EEENS7_ILi64EEENS7_ILi256EEEEEELi256ENS_10bfloat16_tEfNS_4arch4Sm80ELb1ELb0ELb1ELb0ELb1ELb0ELb1ELb0EEENS1_21CollectiveEpilogueFwdINS6_IJS8_SA_S9_EEENS6_IJNS7_ILi1EEESI_SI_EEESC_SE_Li256ELb0ELb1ELb0ELb0EEENS1_30DynamicPersistentTileSchedulerILi256ELi256ELb0ELb1ELb0EEEEEEEEEvNT_6ParamsE,@"STO_CUDA_ENTRY STV_DEFAULT"
_ZN7cutlass13device_kernelIN5flash19enable_sm80_to_sm89INS1_16FlashAttnFwdSm80INS1_25CollectiveMainloopFwdSm80ILi8ELi1ELb1EN4cute5tupleIJNS5_1CILi128EEENS7_ILi64EEENS7_ILi256EEEEEELi256ENS_10bfloat16_tEfNS_4arch4Sm80ELb1ELb0ELb1ELb0ELb1ELb0ELb1ELb0EEENS1_21CollectiveEpilogueFwdINS6_IJS8_SA_S9_EEENS6_IJNS7_ILi1EEESI_SI_EEESC_SE_Li256ELb0ELb1ELb0ELb0EEENS1_30DynamicPersistentTileSchedulerILi256ELi256ELb0ELb1ELb0EEEEEEEEEvNT_6ParamsE:
[----:B------:R-:W-:Y:S01]  /*0000*/  LDC R1, c[0x0][0x37c] ;  /* 0x0000df00ff017b82 */ /* 0x000fe20000000800 */
[----:B------:R-:W-:Y:S05]  /*0010*/  EXIT ;  /* 0x000000000000794d */ /* 0x000fea0003800000 */
.L_x_6:
        /* <DEDUP_REMOVED lines=14> */
.L_x_24:


//--------------------- .text._ZN7cutlass13device_kernelIN5flash19enable_sm80_to_sm89INS1_16FlashAttnFwdSm80INS1_25CollectiveMainloopFwdSm80ILi8ELi1ELb1EN4cute5tupleIJNS5_1CILi128EEENS7_ILi64EEENS7_ILi256EEEEEELi256ENS_10bfloat16_tEfNS_4arch4Sm80ELb1ELb0ELb1ELb1ELb1ELb0ELb1ELb0EEENS1_21CollectiveEpilogueFwdINS6_IJS8_SA_S9_EEENS6_IJNS7_ILi1EEESI_SI_EEESC_SE_Li256ELb1ELb1ELb0ELb0EEENS1_19SingleTileSchedulerILb1ELb0ELb1ELi128EEEEEEEEEvNT_6ParamsE --------------------------
	.section	.text._ZN7cutlass13device_kernelIN5flash19enable_sm80_to_sm89INS1_16FlashAttnFwdSm80INS1_25CollectiveMainloopFwdSm80ILi8ELi1ELb1EN4cute5tupleIJNS5_1CILi128EEENS7_ILi64EEENS7_ILi256EEEEEELi256ENS_10bfloat16_tEfNS_4arch4Sm80ELb1ELb0ELb1ELb1ELb1ELb0ELb1ELb0EEENS1_21CollectiveEpilogueFwdINS6_IJS8_SA_S9_EEENS6_IJNS7_ILi1EEESI_SI_EEESC_SE_Li256ELb1ELb1ELb0ELb0EEENS1_19SingleTileSchedulerILb1ELb0ELb1ELi128EEEEEEEEEvNT_6ParamsE,"ax",@progbits
	.align	128
.text._ZN7cutlass13device_kernelIN5flash19enable_sm80_to_sm89INS1_16FlashAttnFwdSm80INS1_25CollectiveMainloopFwdSm80ILi8ELi1ELb1EN4cute5tupleIJNS5_1CILi128EEENS7_ILi64EEENS7_ILi256EEEEEELi256ENS_10bfloat16_tEfNS_4arch4Sm80ELb1ELb0ELb1ELb1ELb1ELb0ELb1ELb0EEENS1_21CollectiveEpilogueFwdINS6_IJS8_SA_S9_EEENS6_IJNS7_ILi1EEESI_SI_EEESC_SE_Li256ELb1ELb1ELb0ELb0EEENS1_19SingleTileSchedulerILb1ELb0ELb1ELi128EEEEEEEEEvNT_6ParamsE:
        .type           _ZN7cutlass13device_kernelIN5flash19enable_sm80_to_sm89INS1_16FlashAttnFwdSm80INS1_25CollectiveMainloopFwdSm80ILi8ELi1ELb1EN4cute5tupleIJNS5_1CILi128EEENS7_ILi64EEENS7_ILi256EEEEEELi256ENS_10bfloat16_tEfNS_4arch4Sm80ELb1ELb0ELb1ELb1ELb1ELb0ELb1ELb0EEENS1_21CollectiveEpilogueFwdINS6_IJS8_SA_S9_EEENS6_IJNS7_ILi1EEESI_SI_EEESC_SE_Li256ELb1ELb1ELb0ELb0EEENS1_19SingleTileSchedulerILb1ELb0ELb1ELi128EEEEEEEEEvNT_6ParamsE,@function
        .size           _ZN7cutlass13device_kernelIN5flash19enable_sm80_to_sm89INS1_16FlashAttnFwdSm80INS1_25CollectiveMainloopFwdSm80ILi8ELi1ELb1EN4cute5tupleIJNS5_1CILi128EEENS7_ILi64EEENS7_ILi256EEEEEELi256ENS_10bfloat16_tEfNS_4arch4Sm80ELb1ELb0ELb1ELb1ELb1ELb0ELb1ELb0EEENS1_21CollectiveEpilogueFwdINS6_IJS8_SA_S9_EEENS6_IJNS7_ILi1EEESI_SI_EEESC_SE_Li256ELb1ELb1ELb0ELb0EEENS1_19SingleTileSchedulerILb1ELb0ELb1ELi128EEEEEEEEEvNT_6ParamsE,(.L_x_25 - _ZN7cutlass13device_kernelIN5flash19enable_sm80_to_sm89INS1_16FlashAttnFwdSm80INS1_25CollectiveMainloopFwdSm80ILi8ELi1ELb1EN4cute5tupleIJNS5_1CILi128EEENS7_ILi64EEENS7_ILi256EEEEEELi256ENS_10bfloat16_tEfNS_4arch4Sm80ELb1ELb0ELb1ELb1ELb1ELb0ELb1ELb0EEENS1_21CollectiveEpilogueFwdINS6_IJS8_SA_S9_EEENS6_IJNS7_ILi1EEESI_SI_EEESC_SE_Li256ELb1ELb1ELb0ELb0EEENS1_19SingleTileSchedulerILb1ELb0ELb1ELi128EEEEEEEEEvNT_6ParamsE)
        .other          _ZN7cutlass13device_kernelIN5flash19enable_sm80_to_sm89INS1_16FlashAttnFwdSm80INS1_25CollectiveMainloopFwdSm80ILi8ELi1ELb1EN4cute5tupleIJNS5_1CILi128EEENS7_ILi64EEENS7_ILi256EEEEEELi256ENS_10bfloat16_tEfNS_4arch4Sm80ELb1ELb0ELb1ELb1ELb1ELb0ELb1ELb0EEENS1_21CollectiveEpilogueFwdINS6_IJS8_SA_S9_EEENS6_IJNS7_ILi1EEESI_SI_EEESC_SE_Li256ELb1ELb1ELb0ELb0EEENS1_19SingleTileSchedulerILb1ELb0ELb1ELi128EEEEEEEEEvNT_6ParamsE,@"STO_CUDA_ENTRY STV_DEFAULT"
_ZN7cutlass13device_kernelIN5flash19enable_sm80_to_sm89INS1_16FlashAttnFwdSm80INS1_25CollectiveMainloopFwdSm80ILi8ELi1ELb1EN4cute5tupleIJNS5_1CILi128EEENS7_ILi64EEENS7_ILi256EEEEEELi256ENS_10bfloat16_tEfNS_4arch4Sm80ELb1ELb0ELb1ELb1ELb1ELb0ELb1ELb0EEENS1_21CollectiveEpilogueFwdINS6_IJS8_SA_S9_EEENS6_IJNS7_ILi1EEESI_SI_EEESC_SE_Li256ELb1ELb1ELb0ELb0EEENS1_19SingleTileSchedulerILb1ELb0ELb1ELi128EEEEEEEEEvNT_6ParamsE:
[----:B------:R-:W-:Y:S01]  /*0000*/  LDC R1, c[0x0][0x37c] ;  /* 0x0000df00ff017b82 */ /* 0x000fe20000000800 */
[----:B------:R-:W-:Y:S05]  /*0010*/  EXIT ;  /* 0x000000000000794d */ /* 0x000fea0003800000 */
.L_x_7:
        /* <DEDUP_REMOVED lines=14> */
.L_x_25:


//--------------------- .text._ZN7cutlass13device_kernelIN5flash19enable_sm80_to_sm89INS1_16FlashAttnFwdSm80INS1_25CollectiveMainloopFwdSm80ILi8ELi1ELb0EN4cute5tupleIJNS5_1CILi128EEENS7_ILi32EEENS7_ILi256EEEEEELi256ENS_10bfloat16_tEfNS_4arch4Sm80ELb1ELb0ELb1ELb1ELb1ELb1ELb1ELb0EEENS1_21CollectiveEpilogueFwdINS6_IJS8_SA_S9_EEENS6_IJNS7_ILi1EEESI_SI_EEESC_SE_Li256ELb1ELb1ELb0ELb0EEENS1_19SingleTileSchedulerILb1ELb0ELb1ELi128EEEEEEEEEvNT_6ParamsE --------------------------
	.section	.text._ZN7cutlass13device_kernelIN5flash19enable_sm80_to_sm89INS1_16FlashAttnFwdSm80INS1_25CollectiveMainloopFwdSm80ILi8ELi1ELb0EN4cute5tupleIJNS5_1CILi128EEENS7_ILi32EEENS7_ILi256EEEEEELi256ENS_10bfloat16_tEfNS_4arch4Sm80ELb1ELb0ELb1ELb1ELb1ELb1ELb1ELb0EEENS1_21CollectiveEpilogueFwdINS6_IJS8_SA_S9_EEENS6_IJNS7_ILi1EEESI_SI_EEESC_SE_Li256ELb1ELb1ELb0ELb0EEENS1_19SingleTileSchedulerILb1ELb0ELb1ELi128EEEEEEEEEvNT_6ParamsE,"ax",@progbits
	.align	128
.text._ZN7cutlass13device_kernelIN5flash19enable_sm80_to_sm89INS1_16FlashAttnFwdSm80INS1_25CollectiveMainloopFwdSm80ILi8ELi1ELb0EN4cute5tupleIJNS5_1CILi128EEENS7_ILi32EEENS7_ILi256EEEEEELi256ENS_10bfloat16_tEfNS_4arch4Sm80ELb1ELb0ELb1ELb1ELb1ELb1ELb1ELb0EEENS1_21CollectiveEpilogueFwdINS6_IJS8_SA_S9_EEENS6_IJNS7_ILi1EEESI_SI_EEESC_SE_Li256ELb1ELb1ELb0ELb0EEENS1_19SingleTileSchedulerILb1ELb0ELb1ELi128EEEEEEEEEvNT_6ParamsE:
        .type           _ZN7cutlass13device_kernelIN5flash19enable_sm80_to_sm89INS1_16FlashAttnFwdSm80INS1_25CollectiveMainloopFwdSm80ILi8ELi1ELb0EN4cute5tupleIJNS5_1CILi128EEENS7_ILi32EEENS7_ILi256EEEEEELi256ENS_10bfloat16_tEfNS_4arch4Sm80ELb1ELb0ELb1ELb1ELb1ELb1ELb1ELb0EEENS1_21CollectiveEpilogueFwdINS6_IJS8_SA_S9_EEENS6_IJNS7_ILi1EEESI_SI_EEESC_SE_Li256ELb1ELb1ELb0ELb0EEENS1_19SingleTileSchedulerILb1ELb0ELb1ELi128EEEEEEEEEvNT_6ParamsE,@function
        .size           _ZN7cutlass13device_kernelIN5flash19enable_sm80_to_sm89INS1_16FlashAttnFwdSm80INS1_25CollectiveMainloopFwdSm80ILi8ELi1ELb0EN4cute5tupleIJNS5_1CILi128EEENS7_ILi32EEENS7_ILi256EEEEEELi256ENS_10bfloat16_tEfNS_4arch4Sm80ELb1ELb0ELb1ELb1ELb1ELb1ELb1ELb0EEENS1_21CollectiveEpilogueFwdINS6_IJS8_SA_S9_EEENS6_IJNS7_ILi1EEESI_SI_EEESC_SE_Li256ELb1ELb1ELb0ELb0EEENS1_19SingleTileSchedulerILb1ELb0ELb1ELi128EEEEEEEEEvNT_6ParamsE,(.L_x_26 - _ZN7cutlass13device_kernelIN5flash19enable_sm80_to_sm89INS1_16FlashAttnFwdSm80INS1_25CollectiveMainloopFwdSm80ILi8ELi1ELb0EN4cute5tupleIJNS5_1CILi128EEENS7_ILi32EEENS7_ILi256EEEEEELi256ENS_10bfloat16_tEfNS_4arch4Sm80ELb1ELb0ELb1ELb1ELb1ELb1ELb1ELb0EEENS1_21CollectiveEpilogueFwdINS6_IJS8_SA_S9_EEENS6_IJNS7_ILi1EEESI_SI_EEESC_SE_Li256ELb1ELb1ELb0ELb0EEENS1_19SingleTileSchedulerILb1ELb0ELb1ELi128EEEEEEEEEvNT_6ParamsE)
        .other          _ZN7cutlass13device_kernelIN5flash19enable_sm80_to_sm89INS1_16FlashAttnFwdSm80INS1_25CollectiveMainloopFwdSm80ILi8ELi1ELb0EN4cute5tupleIJNS5_1CILi128EEENS7_ILi32EEENS7_ILi256EEEEEELi256ENS_10bfloat16_tEfNS_4arch4Sm80ELb1ELb0ELb1ELb1ELb1ELb1ELb1ELb0EEENS1_21CollectiveEpilogueFwdINS6_IJS8_SA_S9_EEENS6_IJNS7_ILi1EEESI_SI_EEESC_SE_Li256ELb1ELb1ELb0ELb0EEENS1_19SingleTileSchedulerILb1ELb0ELb1ELi128EEEEEEEEEvNT_6ParamsE,@"STO_CUDA_ENTRY STV_DEFAULT"
_ZN7cutlass13device_kernelIN5flash19enable_sm80_to_sm89INS1_16FlashAttnFwdSm80INS1_25CollectiveMainloopFwdSm80ILi8ELi1ELb0EN4cute5tupleIJNS5_1CILi128EEENS7_ILi32EEENS7_ILi256EEEEEELi256ENS_10bfloat16_tEfNS_4arch4Sm80ELb1ELb0ELb1ELb1ELb1ELb1ELb1ELb0EEENS1_21CollectiveEpilogueFwdINS6_IJS8_SA_S9_EEENS6_IJNS7_ILi1EEESI_SI_EEESC_SE_Li256ELb1ELb1ELb0ELb0EEENS1_19SingleTileSchedulerILb1ELb0ELb1ELi128EEEEEEEEEvNT_6ParamsE:
[----:B------:R-:W-:Y:S01]  /*0000*/  LDC R1, c[0x0][0x37c] ;  /* 0x0000df00ff017b82 */ /* 0x000fe20000000800 */
[----:B------:R-:W-:Y:S05]  /*0010*/  EXIT ;  /* 0x000000000000794d */ /* 0x000fea0003800000 */
.L_x_8:
        /* <DEDUP_REMOVED lines=14> */
.L_x_26:


//--------------------- .text._ZN7cutlass13device_kernelIN5flash19enable_sm80_to_sm89INS1_16FlashAttnFwdSm80INS1_25CollectiveMainloopFwdSm80ILi8ELi1ELb0EN4cute5tupleIJNS5_1CILi128EEENS7_ILi96EEENS7_ILi256EEEEEELi256ENS_10bfloat16_tEfNS_4arch4Sm80ELb0ELb0ELb1ELb0ELb1ELb0ELb1ELb0EEENS1_21CollectiveEpilogueFwdINS6_IJS8_SA_S9_EEENS6_IJNS7_ILi1EEESI_SI_EEESC_SE_Li256ELb0ELb1ELb0ELb0EEENS1_19SingleTileSchedulerILb0ELb0ELb1ELi128EEEEEEEEEvNT_6ParamsE --------------------------
	.section	.text._ZN7cutlass13device_kernelIN5flash19enable_sm80_to_sm89INS1_16FlashAttnFwdSm80INS1_25CollectiveMainloopFwdSm80ILi8ELi1ELb0EN4cute5tupleIJNS5_1CILi128EEENS7_ILi96EEENS7_ILi256EEEEEELi256ENS_10bfloat16_tEfNS_4arch4Sm80ELb0ELb0ELb1ELb0ELb1ELb0ELb1ELb0EEENS1_21CollectiveEpilogueFwdINS6_IJS8_SA_S9_EEENS6_IJNS7_ILi1EEESI_SI_EEESC_SE_Li256ELb0ELb1ELb0ELb0EEENS1_19SingleTileSchedulerILb0ELb0ELb1ELi128EEEEEEEEEvNT_6ParamsE,"ax",@progbits
	.align	128
.text._ZN7cutlass13device_kernelIN5flash19enable_sm80_to_sm89INS1_16FlashAttnFwdSm80INS1_25CollectiveMainloopFwdSm80ILi8ELi1ELb0EN4cute5tupleIJNS5_1CILi128EEENS7_ILi96EEENS7_ILi256EEEEEELi256ENS_10bfloat16_tEfNS_4arch4Sm80ELb0ELb0ELb1ELb0ELb1ELb0ELb1ELb0EEENS1_21CollectiveEpilogueFwdINS6_IJS8_SA_S9_EEENS6_IJNS7_ILi1EEESI_SI_EEESC_SE_Li256ELb0ELb1ELb0ELb0EEENS1_19SingleTileSchedulerILb0ELb0ELb1ELi128EEEEEEEEEvNT_6ParamsE:
        .type           _ZN7cutlass13device_kernelIN5flash19enable_sm80_to_sm89INS1_16FlashAttnFwdSm80INS1_25CollectiveMainloopFwdSm80ILi8ELi1ELb0EN4cute5tupleIJNS5_1CILi128EEENS7_ILi96EEENS7_ILi256EEEEEELi256ENS_10bfloat16_tEfNS_4arch4Sm80ELb0ELb0ELb1ELb0ELb1ELb0ELb1ELb0EEENS1_21CollectiveEpilogueFwdINS6_IJS8_SA_S9_EEENS6_IJNS7_ILi1EEESI_SI_EEESC_SE_Li256ELb0ELb1ELb0ELb0EEENS1_19SingleTileSchedulerILb0ELb0ELb1ELi128EEEEEEEEEvNT_6ParamsE,@function
        .size           _ZN7cutlass13device_kernelIN5flash19enable_sm80_to_sm89INS1_16FlashAttnFwdSm80INS1_25CollectiveMainloopFwdSm80ILi8ELi1ELb0EN4cute5tupleIJNS5_1CILi128EEENS7_ILi96EEENS7_ILi256EEEEEELi256ENS_10bfloat16_tEfNS_4arch4Sm80ELb0ELb0ELb1ELb0ELb1ELb0ELb1ELb0EEENS1_21CollectiveEpilogueFwdINS6_IJS8_SA_S9_EEENS6_IJNS7_ILi1EEESI_SI_EEESC_SE_Li256ELb0ELb1ELb0ELb0EEENS1_19SingleTileSchedulerILb0ELb0ELb1ELi128EEEEEEEEEvNT_6ParamsE,(.L_x_27 - _ZN7cutlass13device_kernelIN5flash19enable_sm80_to_sm89INS1_16FlashAttnFwdSm80INS1_25CollectiveMainloopFwdSm80ILi8ELi1ELb0EN4cute5tupleIJNS5_1CILi128EEENS7_ILi96EEENS7_ILi256EEEEEELi256ENS_10bfloat16_tEfNS_4arch4Sm80ELb0ELb0ELb1ELb0ELb1ELb0ELb1ELb0EEENS1_21CollectiveEpilogueFwdINS6_IJS8_SA_S9_EEENS6_IJNS7_ILi1EEESI_SI_EEESC_SE_Li256ELb0ELb1ELb0ELb0EEENS1_19SingleTileSchedulerILb0ELb0ELb1ELi128EEEEEEEEEvNT_6ParamsE)
        .other          _ZN7cutlass13device_kernelIN5flash19enable_sm80_to_sm89INS1_16FlashAttnFwdSm80INS1_25CollectiveMainloopFwdSm80ILi8ELi1ELb0EN4cute5tupleIJNS5_1CILi128EEENS7_ILi96EEENS7_ILi256EEEEEELi256ENS_10bfloat16_tEfNS_4arch4Sm80ELb0ELb0ELb1ELb0ELb1ELb0ELb1ELb0EEENS1_21CollectiveEpilogueFwdINS6_IJS8_SA_S9_EEENS6_IJNS7_ILi1EEESI_SI_EEESC_SE_Li256ELb0ELb1ELb0ELb0EEENS1_19SingleTileSchedulerILb0ELb0ELb1ELi128EEEEEEEEEvNT_6ParamsE,@"STO_CUDA_ENTRY STV_DEFAULT"
_ZN7cutlass13device_kernelIN5flash19enable_sm80_to_sm89INS1_16FlashAttnFwdSm80INS1_25CollectiveMainloopFwdSm80ILi8ELi1ELb0EN4cute5tupleIJNS5_1CILi128EEENS7_ILi96EEENS7_ILi256EEEEEELi256ENS_10bfloat16_tEfNS_4arch4Sm80ELb0ELb0ELb1ELb0ELb1ELb0ELb1ELb0EEENS1_21CollectiveEpilogueFwdINS6_IJS8_SA_S9_EEENS6_IJNS7_ILi1EEESI_SI_EEESC_SE_Li256ELb0ELb1ELb0ELb0EEENS1_19SingleTileSchedulerILb0ELb0ELb1ELi128EEEEEEEEEvNT_6ParamsE:
[----:B------:R-:W-:Y:S01]  /*0000*/  LDC R1, c[0x0][0x37c] ;  /* 0x0000df00ff017b82 */ /* 0x000fe20000000800 */
[----:B------:R-:W-:Y:S05]  /*0010*/  EXIT ;  /* 0x000000000000794d */ /* 0x000fea0003800000 */
.L_x_9:
        /* <DEDUP_REMOVED lines=14> */
.L_x_27:


//--------------------- .text._ZN7cutlass13device_kernelIN5flash19enable_sm80_to_sm89INS1_16FlashAttnFwdSm80INS1_25CollectiveMainloopFwdSm80ILi8ELi1ELb0EN4cute5tupleIJNS5_1CILi128EEENS7_ILi96EEENS7_ILi256EEEEEELi256ENS_10bfloat16_tEfNS_4arch4Sm80ELb0ELb0ELb1ELb1ELb1ELb0ELb1ELb0EEENS1_21CollectiveEpilogueFwdINS6_IJS8_SA_S9_EEENS6_IJNS7_ILi1EEESI_SI_EEESC_SE_Li256ELb1ELb1ELb0ELb0EEENS1_19SingleTileSchedulerILb1ELb0ELb1ELi128EEEEEEEEEvNT_6ParamsE --------------------------
	.section	.text._ZN7cutlass13device_kernelIN5flash19enable_sm80_to_sm89INS1_16FlashAttnFwdSm80INS1_25CollectiveMainloopFwdSm80ILi8ELi1ELb0EN4cute5tupleIJNS5_1CILi128EEENS7_ILi96EEENS7_ILi256EEEEEELi256ENS_10bfloat16_tEfNS_4arch4Sm80ELb0ELb0ELb1ELb1ELb1ELb0ELb1ELb0EEENS1_21CollectiveEpilogueFwdINS6_IJS8_SA_S9_EEENS6_IJNS7_ILi1EEESI_SI_EEESC_SE_Li256ELb1ELb1ELb0ELb0EEENS1_19SingleTileSchedulerILb1ELb0ELb1ELi128EEEEEEEEEvNT_6ParamsE,"ax",@progbits
	.align	128
.text._ZN7cutlass13device_kernelIN5flash19enable_sm80_to_sm89INS1_16FlashAttnFwdSm80INS1_25CollectiveMainloopFwdSm80ILi8ELi1ELb0EN4cute5tupleIJNS5_1CILi128EEENS7_ILi96EEENS7_ILi256EEEEEELi256ENS_10bfloat16_tEfNS_4arch4Sm80ELb0ELb0ELb1ELb1ELb1ELb0ELb1ELb0EEENS1_21CollectiveEpilogueFwdINS6_IJS8_SA_S9_EEENS6_IJNS7_ILi1EEESI_SI_EEESC_SE_Li256ELb1ELb1ELb0ELb0EEENS1_19SingleTileSchedulerILb1ELb0ELb1ELi128EEEEEEEEEvNT_6ParamsE:
        .type           _ZN7cutlass13device_kernelIN5flash19enable_sm80_to_sm89INS1_16FlashAttnFwdSm80INS1_25CollectiveMainloopFwdSm80ILi8ELi1ELb0EN4cute5tupleIJNS5_1CILi128EEENS7_ILi96EEENS7_ILi256EEEEEELi256ENS_10bfloat16_tEfNS_4arch4Sm80ELb0ELb0ELb1ELb1ELb1ELb0ELb1ELb0EEENS1_21CollectiveEpilogueFwdINS6_IJS8_SA_S9_EEENS6_IJNS7_ILi1EEESI_SI_EEESC_SE_Li256ELb1ELb1ELb0ELb0EEENS1_19SingleTileSchedulerILb1ELb0ELb1ELi128EEEEEEEEEvNT_6ParamsE,@function
        .size           _ZN7cutlass13device_kernelIN5flash19enable_sm80_to_sm89INS1_16FlashAttnFwdSm80INS1_25CollectiveMainloopFwdSm80ILi8ELi1ELb0EN4cute5tupleIJNS5_1CILi128EEENS7_ILi96EEENS7_ILi256EEEEEELi256ENS_10bfloat16_tEfNS_4arch4Sm80ELb0ELb0ELb1ELb1ELb1ELb0ELb1ELb0EEENS1_21CollectiveEpilogueFwdINS6_IJS8_SA_S9_EEENS6_IJNS7_ILi1EEESI_SI_EEESC_SE_Li256ELb1ELb1ELb0ELb0EEENS1_19SingleTileSchedulerILb1ELb0ELb1ELi128EEEEEEEEEvNT_6ParamsE,(.L_x_28 - _ZN7cutlass13device_kernelIN5flash19enable_sm80_to_sm89INS1_16FlashAttnFwdSm80INS1_25CollectiveMainloopFwdSm80ILi8ELi1ELb0EN4cute5tupleIJNS5_1CILi128EEENS7_ILi96EEENS7_ILi256EEEEEELi256ENS_10bfloat16_tEfNS_4arch4Sm80ELb0ELb0ELb1ELb1ELb1ELb0ELb1ELb0EEENS1_21CollectiveEpilogueFwdINS6_IJS8_SA_S9_EEENS6_IJNS7_ILi1EEESI_SI_EEESC_SE_Li256ELb1ELb1ELb0ELb0EEENS1_19SingleTileSchedulerILb1ELb0ELb1ELi128EEEEEEEEEvNT_6ParamsE)
        .other          _ZN7cutlass13device_kernelIN5flash19enable_sm80_to_sm89INS1_16FlashAttnFwdSm80INS1_25CollectiveMainloopFwdSm80ILi8ELi1ELb0EN4cute5tupleIJNS5_1CILi128EEENS7_ILi96EEENS7_ILi256EEEEEELi256ENS_10bfloat16_tEfNS_4arch4Sm80ELb0ELb0ELb1ELb1ELb1ELb0ELb1ELb0EEENS1_21CollectiveEpilogueFwdINS6_IJS8_SA_S9_EEENS6_IJNS7_ILi1EEESI_SI_EEESC_SE_Li256ELb1ELb1ELb0ELb0EEENS1_19SingleTileSchedulerILb1ELb0ELb1ELi128EEEEEEEEEvNT_6ParamsE,@"STO_CUDA_ENTRY STV_DEFAULT"
_ZN7cutlass13device_kernelIN5flash19enable_sm80_to_sm89INS1_16FlashAttnFwdSm80INS1_25CollectiveMainloopFwdSm80ILi8ELi1ELb0EN4cute5tupleIJNS5_1CILi128EEENS7_ILi96EEENS7_ILi256EEEEEELi256ENS_10bfloat16_tEfNS_4arch4Sm80ELb0ELb0ELb1ELb1ELb1ELb0ELb1ELb0EEENS1_21CollectiveEpilogueFwdINS6_IJS8_SA_S9_EEENS6_IJNS7_ILi1EEESI_SI_EEESC_SE_Li256ELb1ELb1ELb0ELb0EEENS1_19SingleTileSchedulerILb1ELb0ELb1ELi128EEEEEEEEEvNT_6ParamsE:
[----:B------:R-:W-:Y:S01]  /*0000*/  LDC R1, c[0x0][0x37c] ;  /* 0x0000df00ff017b82 */ /* 0x000fe20000000800 */
[----:B------:R-:W-:Y:S05]  /*0010*/  EXIT ;  /* 0x000000000000794d */ /* 0x000fea0003800000 */
.L_x_10:
        /* <DEDUP_REMOVED lines=14> */
.L_x_28:


//--------------------- .text._ZN7cutlass13device_kernelIN5flash19enable_sm80_to_sm89INS1_16FlashAttnFwdSm80INS1_25CollectiveMainloopFwdSm80ILi8ELi1ELb0EN4cute5tupleIJNS5_1CILi128EEENS7_ILi48EEENS7_ILi256EEEEEELi256ENS_10bfloat16_tEfNS_4arch4Sm80ELb0ELb0ELb1ELb1ELb1ELb1ELb1ELb0EEENS1_21CollectiveEpilogueFwdINS6_IJS8_SA_S9_EEENS6_IJNS7_ILi1EEESI_SI_EEESC_SE_Li256ELb1ELb1ELb0ELb0EEENS1_19SingleTileSchedulerILb1ELb0ELb1ELi128EEEEEEEEEvNT_6ParamsE --------------------------
	.section	.text._ZN7cutlass13device_kernelIN5flash19enable_sm80_to_sm89INS1_16FlashAttnFwdSm80INS1_25CollectiveMainloopFwdSm80ILi8ELi1ELb0EN4cute5tupleIJNS5_1CILi128EEENS7_ILi48EEENS7_ILi256EEEEEELi256ENS_10bfloat16_tEfNS_4arch4Sm80ELb0ELb0ELb1ELb1ELb1ELb1ELb1ELb0EEENS1_21CollectiveEpilogueFwdINS6_IJS8_SA_S9_EEENS6_IJNS7_ILi1EEESI_SI_EEESC_SE_Li256ELb1ELb1ELb0ELb0EEENS1_19SingleTileSchedulerILb1ELb0ELb1ELi128EEEEEEEEEvNT_6ParamsE,"ax",@progbits
	.align	128
.text._ZN7cutlass13device_kernelIN5flash19enable_sm80_to_sm89INS1_16FlashAttnFwdSm80INS1_25CollectiveMainloopFwdSm80ILi8ELi1ELb0EN4cute5tupleIJNS5_1CILi128EEENS7_ILi48EEENS7_ILi256EEEEEELi256ENS_10bfloat16_tEfNS_4arch4Sm80ELb0ELb0ELb1ELb1ELb1ELb1ELb1ELb0EEENS1_21CollectiveEpilogueFwdINS6_IJS8_SA_S9_EEENS6_IJNS7_ILi1EEESI_SI_EEESC_SE_Li256ELb1ELb1ELb0ELb0EEENS1_19SingleTileSchedulerILb1ELb0ELb1ELi128EEEEEEEEEvNT_6ParamsE:
        .type           _ZN7cutlass13device_kernelIN5flash19enable_sm80_to_sm89INS1_16FlashAttnFwdSm80INS1_25CollectiveMainloopFwdSm80ILi8ELi1ELb0EN4cute5tupleIJNS5_1CILi128EEENS7_ILi48EEENS7_ILi256EEEEEELi256ENS_10bfloat16_tEfNS_4arch4Sm80ELb0ELb0ELb1ELb1ELb1ELb1ELb1ELb0EEENS1_21CollectiveEpilogueFwdINS6_IJS8_SA_S9_EEENS6_IJNS7_ILi1EEESI_SI_EEESC_SE_Li256ELb1ELb1ELb0ELb0EEENS1_19SingleTileSchedulerILb1ELb0ELb1ELi128EEEEEEEEEvNT_6ParamsE,@function
        .size           _ZN7cutlass13device_kernelIN5flash19enable_sm80_to_sm89INS1_16FlashAttnFwdSm80INS1_25CollectiveMainloopFwdSm80ILi8ELi1ELb0EN4cute5tupleIJNS5_1CILi128EEENS7_ILi48EEENS7_ILi256EEEEEELi256ENS_10bfloat16_tEfNS_4arch4Sm80ELb0ELb0ELb1ELb1ELb1ELb1ELb1ELb0EEENS1_21CollectiveEpilogueFwdINS6_IJS8_SA_S9_EEENS6_IJNS7_ILi1EEESI_SI_EEESC_SE_Li256ELb1ELb1ELb0ELb0EEENS1_19SingleTileSchedulerILb1ELb0ELb1ELi128EEEEEEEEEvNT_6ParamsE,(.L_x_29 - _ZN7cutlass13device_kernelIN5flash19enable_sm80_to_sm89INS1_16FlashAttnFwdSm80INS1_25CollectiveMainloopFwdSm80ILi8ELi1ELb0EN4cute5tupleIJNS5_1CILi128EEENS7_ILi48EEENS7_ILi256EEEEEELi256ENS_10bfloat16_tEfNS_4arch4Sm80ELb0ELb0ELb1ELb1ELb1ELb1ELb1ELb0EEENS1_21CollectiveEpilogueFwdINS6_IJS8_SA_S9_EEENS6_IJNS7_ILi1EEESI_SI_EEESC_SE_Li256ELb1ELb1ELb0ELb0EEENS1_19SingleTileSchedulerILb1ELb0ELb1ELi128EEEEEEEEEvNT_6ParamsE)
        .other          _ZN7cutlass13device_kernelIN5flash19enable_sm80_to_sm89INS1_16FlashAttnFwdSm80INS1_25CollectiveMainloopFwdSm80ILi8ELi1ELb0EN4cute5tupleIJNS5_1CILi128EEENS7_ILi48EEENS7_ILi256EEEEEELi256ENS_10bfloat16_tEfNS_4arch4Sm80ELb0ELb0ELb1ELb1ELb1ELb1ELb1ELb0EEENS1_21CollectiveEpilogueFwdINS6_IJS8_SA_S9_EEENS6_IJNS7_ILi1EEESI_SI_EEESC_SE_Li256ELb1ELb1ELb0ELb0EEENS1_19SingleTileSchedulerILb1ELb0ELb1ELi128EEEEEEEEEvNT_6ParamsE,@"STO_CUDA_ENTRY STV_DEFAULT"
_ZN7cutlass13device_kernelIN5flash19enable_sm80_to_sm89INS1_16FlashAttnFwdSm80INS1_25CollectiveMainloopFwdSm80ILi8ELi1ELb0EN4cute5tupleIJNS5_1CILi128EEENS7_ILi48EEENS7_ILi256EEEEEELi256ENS_10bfloat16_tEfNS_4arch4Sm80ELb0ELb0ELb1ELb1ELb1ELb1ELb1ELb0EEENS1_21CollectiveEpilogueFwdINS6_IJS8_SA_S9_EEENS6_IJNS7_ILi1EEESI_SI_EEESC_SE_Li256ELb1ELb1ELb0ELb0EEENS1_19SingleTileSchedulerILb1ELb0ELb1ELi128EEEEEEEEEvNT_6ParamsE:
[----:B------:R-:W-:Y:S01]  /*0000*/  LDC R1, c[0x0][0x37c] ;  /* 0x0000df00ff017b82 */ /* 0x000fe20000000800 */
[----:B------:R-:W-:Y:S05]  /*0010*/  EXIT ;  /* 0x000000000000794d */ /* 0x000fea0003800000 */
.L_x_11:
        /* <DEDUP_REMOVED lines=14> */
.L_x_29:


//--------------------- .text._ZN7cutlass13device_kernelIN5flash19enable_sm80_to_sm89INS1_16FlashAttnFwdSm80INS1_25CollectiveMainloopFwdSm80ILi8ELi1ELb0EN4cute5tupleIJNS5_1CILi128EEENS7_ILi64EEENS7_ILi256EEEEEELi256ENS_10bfloat16_tEfNS_4arch4Sm80ELb0ELb1ELb1ELb0ELb1ELb0ELb1ELb0EEENS1_21CollectiveEpilogueFwdINS6_IJS8_SA_S9_EEENS6_IJNS7_ILi1EEESI_SI_EEESC_SE_Li256ELb0ELb1ELb0ELb0EEENS1_19SingleTileSchedulerILb0ELb0ELb1ELi128EEEEEEEEEvNT_6ParamsE --------------------------
	.section	.text._ZN7cutlass13device_kernelIN5flash19enable_sm80_to_sm89INS1_16FlashAttnFwdSm80INS1_25CollectiveMainloopFwdSm80ILi8ELi1ELb0EN4cute5tupleIJNS5_1CILi128EEENS7_ILi64EEENS7_ILi256EEEEEELi256ENS_10bfloat16_tEfNS_4arch4Sm80ELb0ELb1ELb1ELb0ELb1ELb0ELb1ELb0EEENS1_21CollectiveEpilogueFwdINS6_IJS8_SA_S9_EEENS6_IJNS7_ILi1EEESI_SI_EEESC_SE_Li256ELb0ELb1ELb0ELb0EEENS1_19SingleTileSchedulerILb0ELb0ELb1ELi128EEEEEEEEEvNT_6ParamsE,"ax",@progbits
	.align	128
.text._ZN7cutlass13device_kernelIN5flash19enable_sm80_to_sm89INS1_16FlashAttnFwdSm80INS1_25CollectiveMainloopFwdSm80ILi8ELi1ELb0EN4cute5tupleIJNS5_1CILi128EEENS7_ILi64EEENS7_ILi256EEEEEELi256ENS_10bfloat16_tEfNS_4arch4Sm80ELb0ELb1ELb1ELb0ELb1ELb0ELb1ELb0EEENS1_21CollectiveEpilogueFwdINS6_IJS8_SA_S9_EEENS6_IJNS7_ILi1EEESI_SI_EEESC_SE_Li256ELb0ELb1ELb0ELb0EEENS1_19SingleTileSchedulerILb0ELb0ELb1ELi128EEEEEEEEEvNT_6ParamsE:
        .type           _ZN7cutlass13device_kernelIN5flash19enable_sm80_to_sm89INS1_16FlashAttnFwdSm80INS1_25CollectiveMainloopFwdSm80ILi8ELi1ELb0EN4cute5tupleIJNS5_1CILi128EEENS7_ILi64EEENS7_ILi256EEEEEELi256ENS_10bfloat16_tEfNS_4arch4Sm80ELb0ELb1ELb1ELb0ELb1ELb0ELb1ELb0EEENS1_21CollectiveEpilogueFwdINS6_IJS8_SA_S9_EEENS6_IJNS7_ILi1EEESI_SI_EEESC_SE_Li256ELb0ELb1ELb0ELb0EEENS1_19SingleTileSchedulerILb0ELb0ELb1ELi128EEEEEEEEEvNT_6ParamsE,@function
        .size           _ZN7cutlass13device_kernelIN5flash19enable_sm80_to_sm89INS1_16FlashAttnFwdSm80INS1_25CollectiveMainloopFwdSm80ILi8ELi1ELb0EN4cute5tupleIJNS5_1CILi128EEENS7_ILi64EEENS7_ILi256EEEEEELi256ENS_10bfloat16_tEfNS_4arch4Sm80ELb0ELb1ELb1ELb0ELb1ELb0ELb1ELb0EEENS1_21CollectiveEpilogueFwdINS6_IJS8_SA_S9_EEENS6_IJNS7_ILi1EEESI_SI_EEESC_SE_Li256ELb0ELb1ELb0ELb0EEENS1_19SingleTileSchedulerILb0ELb0ELb1ELi128EEEEEEEEEvNT_6ParamsE,(.L_x_30 - _ZN7cutlass13device_kernelIN5flash19enable_sm80_to_sm89INS1_16FlashAttnFwdSm80INS1_25CollectiveMainloopFwdSm80ILi8ELi1ELb0EN4cute5tupleIJNS5_1CILi128EEENS7_ILi64EEENS7_ILi256EEEEEELi256ENS_10bfloat16_tEfNS_4arch4Sm80ELb0ELb1ELb1ELb0ELb1ELb0ELb1ELb0EEENS1_21CollectiveEpilogueFwdINS6_IJS8_SA_S9_EEENS6_IJNS7_ILi1EEESI_SI_EEESC_SE_Li256ELb0ELb1ELb0ELb0EEENS1_19SingleTileSchedulerILb0ELb0ELb1ELi128EEEEEEEEEvNT_6ParamsE)
        .other          _ZN7cutlass13device_kernelIN5flash19enable_sm80_to_sm89INS1_16FlashAttnFwdSm80INS1_25CollectiveMainloopFwdSm80ILi8ELi1ELb0EN4cute5tupleIJNS5_1CILi128EEENS7_ILi64EEENS7_ILi256EEEEEELi256ENS_10bfloat16_tEfNS_4arch4Sm80ELb0ELb1ELb1ELb0ELb1ELb0ELb1ELb0EEENS1_21CollectiveEpilogueFwdINS6_IJS8_SA_S9_EEENS6_IJNS7_ILi1EEESI_SI_EEESC_SE_Li256ELb0ELb1ELb0ELb0EEENS1_19SingleTileSchedulerILb0ELb0ELb1ELi128EEEEEEEEEvNT_6ParamsE,@"STO_CUDA_ENTRY STV_DEFAULT"
_ZN7cutlass13device_kernelIN5flash19enable_sm80_to_sm89INS1_16FlashAttnFwdSm80INS1_25CollectiveMainloopFwdSm80ILi8ELi1ELb0EN4cute5tupleIJNS5_1CILi128EEENS7_ILi64EEENS7_ILi256EEEEEELi256ENS_10bfloat16_tEfNS_4arch4Sm80ELb0ELb1ELb1ELb0ELb1ELb0ELb1ELb0EEENS1_21CollectiveEpilogueFwdINS6_IJS8_SA_S9_EEENS6_IJNS7_ILi1EEESI_SI_EEESC_SE_Li256ELb0ELb1ELb0ELb0EEENS1_19SingleTileSchedulerILb0ELb0ELb1ELi128EEEEEEEEEvNT_6ParamsE:
[----:B------:R-:W-:Y:S01]  /*0000*/  LDC R1, c[0x0][0x37c] ;  /* 0x0000df00ff017b82 */ /* 0x000fe20000000800 */
[----:B------:R-:W-:Y:S05]  /*0010*/  EXIT ;  /* 0x000000000000794d */ /* 0x000fea0003800000 */
.L_x_12:
        /* <DEDUP_REMOVED lines=14> */
.L_x_30:


//--------------------- .text._ZN7cutlass13device_kernelIN5flash19enable_sm80_to_sm89INS1_16FlashAttnFwdSm80INS1_25CollectiveMainloopFwdSm80ILi8ELi1ELb0EN4cute5tupleIJNS5_1CILi128EEENS7_ILi64EEENS7_ILi256EEEEEELi256ENS_10bfloat16_tEfNS_4arch4Sm80ELb0ELb1ELb1ELb1ELb1ELb0ELb1ELb0EEENS1_21CollectiveEpilogueFwdINS6_IJS8_SA_S9_EEENS6_IJNS7_ILi1EEESI_SI_EEESC_SE_Li256ELb1ELb1ELb0ELb0EEENS1_19SingleTileSchedulerILb1ELb0ELb1ELi128EEEEEEEEEvNT_6ParamsE --------------------------
	.section	.text._ZN7cutlass13device_kernelIN5flash19enable_sm80_to_sm89INS1_16FlashAttnFwdSm80INS1_25CollectiveMainloopFwdSm80ILi8ELi1ELb0EN4cute5tupleIJNS5_1CILi128EEENS7_ILi64EEENS7_ILi256EEEEEELi256ENS_10bfloat16_tEfNS_4arch4Sm80ELb0ELb1ELb1ELb1ELb1ELb0ELb1ELb0EEENS1_21CollectiveEpilogueFwdINS6_IJS8_SA_S9_EEENS6_IJNS7_ILi1EEESI_SI_EEESC_SE_Li256ELb1ELb1ELb0ELb0EEENS1_19SingleTileSchedulerILb1ELb0ELb1ELi128EEEEEEEEEvNT_6ParamsE,"ax",@progbits
	.align	128
.text._ZN7cutlass13device_kernelIN5flash19enable_sm80_to_sm89INS1_16FlashAttnFwdSm80INS1_25CollectiveMainloopFwdSm80ILi8ELi1ELb0EN4cute5tupleIJNS5_1CILi128EEENS7_ILi64EEENS7_ILi256EEEEEELi256ENS_10bfloat16_tEfNS_4arch4Sm80ELb0ELb1ELb1ELb1ELb1ELb0ELb1ELb0EEENS1_21CollectiveEpilogueFwdINS6_IJS8_SA_S9_EEENS6_IJNS7_ILi1EEESI_SI_EEESC_SE_Li256ELb1ELb1ELb0ELb0EEENS1_19SingleTileSchedulerILb1ELb0ELb1ELi128EEEEEEEEEvNT_6ParamsE:
        .type           _ZN7cutlass13device_kernelIN5flash19enable_sm80_to_sm89INS1_16FlashAttnFwdSm80INS1_25CollectiveMainloopFwdSm80ILi8ELi1ELb0EN4cute5tupleIJNS5_1CILi128EEENS7_ILi64EEENS7_ILi256EEEEEELi256ENS_10bfloat16_tEfNS_4arch4Sm80ELb0ELb1ELb1ELb1ELb1ELb0ELb1ELb0EEENS1_21CollectiveEpilogueFwdINS6_IJS8_SA_S9_EEENS6_IJNS7_ILi1EEESI_SI_EEESC_SE_Li256ELb1ELb1ELb0ELb0EEENS1_19SingleTileSchedulerILb1ELb0ELb1ELi128EEEEEEEEEvNT_6ParamsE,@function
        .size           _ZN7cutlass13device_kernelIN5flash19enable_sm80_to_sm89INS1_16FlashAttnFwdSm80INS1_25CollectiveMainloopFwdSm80ILi8ELi1ELb0EN4cute5tupleIJNS5_1CILi128EEENS7_ILi64EEENS7_ILi256EEEEEELi256ENS_10bfloat16_tEfNS_4arch4Sm80ELb0ELb1ELb1ELb1ELb1ELb0ELb1ELb0EEENS1_21CollectiveEpilogueFwdINS6_IJS8_SA_S9_EEENS6_IJNS7_ILi1EEESI_SI_EEESC_SE_Li256ELb1ELb1ELb0ELb0EEENS1_19SingleTileSchedulerILb1ELb0ELb1ELi128EEEEEEEEEvNT_6ParamsE,(.L_x_31 - _ZN7cutlass13device_kernelIN5flash19enable_sm80_to_sm89INS1_16FlashAttnFwdSm80INS1_25CollectiveMainloopFwdSm80ILi8ELi1ELb0EN4cute5tupleIJNS5_1CILi128EEENS7_ILi64EEENS7_ILi256EEEEEELi256ENS_10bfloat16_tEfNS_4arch4Sm80ELb0ELb1ELb1ELb1ELb1ELb0ELb1ELb0EEENS1_21CollectiveEpilogueFwdINS6_IJS8_SA_S9_EEENS6_IJNS7_ILi1EEESI_SI_EEESC_SE_Li256ELb1ELb1ELb0ELb0EEENS1_19SingleTileSchedulerILb1ELb0ELb1ELi128EEEEEEEEEvNT_6ParamsE)
        .other          _ZN7cutlass13device_kernelIN5flash19enable_sm80_to_sm89INS1_16FlashAttnFwdSm80INS1_25CollectiveMainloopFwdSm80ILi8ELi1ELb0EN4cute5tupleIJNS5_1CILi128EEENS7_ILi64EEENS7_ILi256EEEEEELi256ENS_10bfloat16_tEfNS_4arch4Sm80ELb0ELb1ELb1ELb1ELb1ELb0ELb1ELb0EEENS1_21CollectiveEpilogueFwdINS6_IJS8_SA_S9_EEENS6_IJNS7_ILi1EEESI_SI_EEESC_SE_Li256ELb1ELb1ELb0ELb0EEENS1_19SingleTileSchedulerILb1ELb0ELb1ELi128EEEEEEEEEvNT_6ParamsE,@"STO_CUDA_ENTRY STV_DEFAULT"
_ZN7cutlass13device_kernelIN5flash19enable_sm80_to_sm89INS1_16FlashAttnFwdSm80INS1_25CollectiveMainloopFwdSm80ILi8ELi1ELb0EN4cute5tupleIJNS5_1CILi128EEENS7_ILi64EEENS7_ILi256EEEEEELi256ENS_10bfloat16_tEfNS_4arch4Sm80ELb0ELb1ELb1ELb1ELb1ELb0ELb1ELb0EEENS1_21CollectiveEpilogueFwdINS6_IJS8_SA_S9_EEENS6_IJNS7_ILi1EEESI_SI_EEESC_SE_Li256ELb1ELb1ELb0ELb0EEENS1_19SingleTileSchedulerILb1ELb0ELb1ELi128EEEEEEEEEvNT_6ParamsE:
[----:B------:R-:W-:Y:S01]  /*0000*/  LDC R1, c[0x0][0x37c] ;  /* 0x0000df00ff017b82 */ /* 0x000fe20000000800 */
[----:B------:R-:W-:Y:S05]  /*0010*/  EXIT ;  /* 0x000000000000794d */ /* 0x000fea0003800000 */
.L_x_13:
        /* <DEDUP_REMOVED lines=14> */
.L_x_31:


//--------------------- .text._ZN7cutlass13device_kernelIN5flash19enable_sm80_to_sm89INS1_16FlashAttnFwdSm80INS1_25CollectiveMainloopFwdSm80ILi8ELi1ELb0EN4cute5tupleIJNS5_1CILi128EEENS7_ILi48EEENS7_ILi256EEEEEELi256ENS_10bfloat16_tEfNS_4arch4Sm80ELb0ELb1ELb1ELb1ELb1ELb1ELb1ELb0EEENS1_21CollectiveEpilogueFwdINS6_IJS8_SA_S9_EEENS6_IJNS7_ILi1EEESI_SI_EEESC_SE_Li256ELb1ELb1ELb0ELb0EEENS1_19SingleTileSchedulerILb1ELb0ELb1ELi128EEEEEEEEEvNT_6ParamsE --------------------------
	.section	.text._ZN7cutlass13device_kernelIN5flash19enable_sm80_to_sm89INS1_16FlashAttnFwdSm80INS1_25CollectiveMainloopFwdSm80ILi8ELi1ELb0EN4cute5tupleIJNS5_1CILi128EEENS7_ILi48EEENS7_ILi256EEEEEELi256ENS_10bfloat16_tEfNS_4arch4Sm80ELb0ELb1ELb1ELb1ELb1ELb1ELb1ELb0EEENS1_21CollectiveEpilogueFwdINS6_IJS8_SA_S9_EEENS6_IJNS7_ILi1EEESI_SI_EEESC_SE_Li256ELb1ELb1ELb0ELb0EEENS1_19SingleTileSchedulerILb1ELb0ELb1ELi128EEEEEEEEEvNT_6ParamsE,"ax",@progbits
	.align	128
.text._ZN7cutlass13device_kernelIN5flash19enable_sm80_to_sm89INS1_16FlashAttnFwdSm80INS1_25CollectiveMainloopFwdSm80ILi8ELi1ELb0EN4cute5tupleIJNS5_1CILi128EEENS7_ILi48EEENS7_ILi256EEEEEELi256ENS_10bfloat16_tEfNS_4arch4Sm80ELb0ELb1ELb1ELb1ELb1ELb1ELb1ELb0EEENS1_21CollectiveEpilogueFwdINS6_IJS8_SA_S9_EEENS6_IJNS7_ILi1EEESI_SI_EEESC_SE_Li256ELb1ELb1ELb0ELb0EEENS1_19SingleTileSchedulerILb1ELb0ELb1ELi128EEEEEEEEEvNT_6ParamsE:
        .type           _ZN7cutlass13device_kernelIN5flash19enable_sm80_to_sm89INS1_16FlashAttnFwdSm80INS1_25CollectiveMainloopFwdSm80ILi8ELi1ELb0EN4cute5tupleIJNS5_1CILi128EEENS7_ILi48EEENS7_ILi256EEEEEELi256ENS_10bfloat16_tEfNS_4arch4Sm80ELb0ELb1ELb1ELb1ELb1ELb1ELb1ELb0EEENS1_21CollectiveEpilogueFwdINS6_IJS8_SA_S9_EEENS6_IJNS7_ILi1EEESI_SI_EEESC_SE_Li256ELb1ELb1ELb0ELb0EEENS1_19SingleTileSchedulerILb1ELb0ELb1ELi128EEEEEEEEEvNT_6ParamsE,@function
        .size           _ZN7cutlass13device_kernelIN5flash19enable_sm80_to_sm89INS1_16FlashAttnFwdSm80INS1_25CollectiveMainloopFwdSm80ILi8ELi1ELb0EN4cute5tupleIJNS5_1CILi128EEENS7_ILi48EEENS7_ILi256EEEEEELi256ENS_10bfloat16_tEfNS_4arch4Sm80ELb0ELb1ELb1ELb1ELb1ELb1ELb1ELb0EEENS1_21CollectiveEpilogueFwdINS6_IJS8_SA_S9_EEENS6_IJNS7_ILi1EEESI_SI_EEESC_SE_Li256ELb1ELb1ELb0ELb0EEENS1_19SingleTileSchedulerILb1ELb0ELb1ELi128EEEEEEEEEvNT_6ParamsE,(.L_x_32 - _ZN7cutlass13device_kernelIN5flash19enable_sm80_to_sm89INS1_16FlashAttnFwdSm80INS1_25CollectiveMainloopFwdSm80ILi8ELi1ELb0EN4cute5tupleIJNS5_1CILi128EEENS7_ILi48EEENS7_ILi256EEEEEELi256ENS_10bfloat16_tEfNS_4arch4Sm80ELb0ELb1ELb1ELb1ELb1ELb1ELb1ELb0EEENS1_21CollectiveEpilogueFwdINS6_IJS8_SA_S9_EEENS6_IJNS7_ILi1EEESI_SI_EEESC_SE_Li256ELb1ELb1ELb0ELb0EEENS1_19SingleTileSchedulerILb1ELb0ELb1ELi128EEEEEEEEEvNT_6ParamsE)
        .other          _ZN7cutlass13device_kernelIN5flash19enable_sm80_to_sm89INS1_16FlashAttnFwdSm80INS1_25CollectiveMainloopFwdSm80ILi8ELi1ELb0EN4cute5tupleIJNS5_1CILi128EEENS7_ILi48EEENS7_ILi256EEEEEELi256ENS_10bfloat16_tEfNS_4arch4Sm80ELb0ELb1ELb1ELb1ELb1ELb1ELb1ELb0EEENS1_21CollectiveEpilogueFwdINS6_IJS8_SA_S9_EEENS6_IJNS7_ILi1EEESI_SI_EEESC_SE_Li256ELb1ELb1ELb0ELb0EEENS1_19SingleTileSchedulerILb1ELb0ELb1ELi128EEEEEEEEEvNT_6ParamsE,@"STO_CUDA_ENTRY STV_DEFAULT"
_ZN7cutlass13device_kernelIN5flash19enable_sm80_to_sm89INS1_16FlashAttnFwdSm80INS1_25CollectiveMainloopFwdSm80ILi8ELi1ELb0EN4cute5tupleIJNS5_1CILi128EEENS7_ILi48EEENS7_ILi256EEEEEELi256ENS_10bfloat16_tEfNS_4arch4Sm80ELb0ELb1ELb1ELb1ELb1ELb1ELb1ELb0EEENS1_21CollectiveEpilogueFwdINS6_IJS8_SA_S9_EEENS6_IJNS7_ILi1EEESI_SI_EEESC_SE_Li256ELb1ELb1ELb0ELb0EEENS1_19SingleTileSchedulerILb1ELb0ELb1ELi128EEEEEEEEEvNT_6ParamsE:
[----:B------:R-:W-:Y:S01]  /*0000*/  LDC R1, c[0x0][0x37c] ;  /* 0x0000df00ff017b82 */ /* 0x000fe20000000800 */
[----:B------:R-:W-:Y:S05]  /*0010*/  EXIT ;  /* 0x000000000000794d */ /* 0x000fea0003800000 */
.L_x_14:
        /* <DEDUP_REMOVED lines=14> */
.L_x_32:


//--------------------- .text._ZN7cutlass13device_kernelIN5flash19enable_sm80_to_sm89INS1_16FlashAttnFwdSm80INS1_25CollectiveMainloopFwdSm80ILi8ELi1ELb0EN4cute5tupleIJNS5_1CILi128EEENS7_ILi96EEENS7_ILi256EEEEEELi256ENS_10bfloat16_tEfNS_4arch4Sm80ELb1ELb0ELb1ELb0ELb1ELb0ELb1ELb0EEENS1_21CollectiveEpilogueFwdINS6_IJS8_SA_S9_EEENS6_IJNS7_ILi1EEESI_SI_EEESC_SE_Li256ELb0ELb1ELb0ELb0EEENS1_30DynamicPersistentTileSchedulerILi256ELi256ELb0ELb1ELb0EEEEEEEEEvNT_6ParamsE --------------------------
	.section	.text._ZN7cutlass13device_kernelIN5flash19enable_sm80_to_sm89INS1_16FlashAttnFwdSm80INS1_25CollectiveMainloopFwdSm80ILi8ELi1ELb0EN4cute5tupleIJNS5_1CILi128EEENS7_ILi96EEENS7_ILi256EEEEEELi256ENS_10bfloat16_tEfNS_4arch4Sm80ELb1ELb0ELb1ELb0ELb1ELb0ELb1ELb0EEENS1_21CollectiveEpilogueFwdINS6_IJS8_SA_S9_EEENS6_IJNS7_ILi1EEESI_SI_EEESC_SE_Li256ELb0ELb1ELb0ELb0EEENS1_30DynamicPersistentTileSchedulerILi256ELi256ELb0ELb1ELb0EEEEEEEEEvNT_6ParamsE,"ax",@progbits
	.align	128
.text._ZN7cutlass13device_kernelIN5flash19enable_sm80_to_sm89INS1_16FlashAttnFwdSm80INS1_25CollectiveMainloopFwdSm80ILi8ELi1ELb0EN4cute5tupleIJNS5_1CILi128EEENS7_ILi96EEENS7_ILi256EEEEEELi256ENS_10bfloat16_tEfNS_4arch4Sm80ELb1ELb0ELb1ELb0ELb1ELb0ELb1ELb0EEENS1_21CollectiveEpilogueFwdINS6_IJS8_SA_S9_EEENS6_IJNS7_ILi1EEESI_SI_EEESC_SE_Li256ELb0ELb1ELb0ELb0EEENS1_30DynamicPersistentTileSchedulerILi256ELi256ELb0ELb1ELb0EEEEEEEEEvNT_6ParamsE:
        .type           _ZN7cutlass13device_kernelIN5flash19enable_sm80_to_sm89INS1_16FlashAttnFwdSm80INS1_25CollectiveMainloopFwdSm80ILi8ELi1ELb0EN4cute5tupleIJNS5_1CILi128EEENS7_ILi96EEENS7_ILi256EEEEEELi256ENS_10bfloat16_tEfNS_4arch4Sm80ELb1ELb0ELb1ELb0ELb1ELb0ELb1ELb0EEENS1_21CollectiveEpilogueFwdINS6_IJS8_SA_S9_EEENS6_IJNS7_ILi1EEESI_SI_EEESC_SE_Li256ELb0ELb1ELb0ELb0EEENS1_30DynamicPersistentTileSchedulerILi256ELi256ELb0ELb1ELb0EEEEEEEEEvNT_6ParamsE,@function
        .size           _ZN7cutlass13device_kernelIN5flash19enable_sm80_to_sm89INS1_16FlashAttnFwdSm80INS1_25CollectiveMainloopFwdSm80ILi8ELi1ELb0EN4cute5tupleIJNS5_1CILi128EEENS7_ILi96EEENS7_ILi256EEEEEELi256ENS_10bfloat16_tEfNS_4arch4Sm80ELb1ELb0ELb1ELb0ELb1ELb0ELb1ELb0EEENS1_21CollectiveEpilogueFwdINS6_IJS8_SA_S9_EEENS6_IJNS7_ILi1EEESI_SI_EEESC_SE_Li256ELb0ELb1ELb0ELb0EEENS1_30DynamicPersistentTileSchedulerILi256ELi256ELb0ELb1ELb0EEEEEEEEEvNT_6ParamsE,(.L_x_33 - _ZN7cutlass13device_kernelIN5flash19enable_sm80_to_sm89INS1_16FlashAttnFwdSm80INS1_25CollectiveMainloopFwdSm80ILi8ELi1ELb0EN4cute5tupleIJNS5_1CILi128EEENS7_ILi96EEENS7_ILi256EEEEEELi256ENS_10bfloat16_tEfNS_4arch4Sm80ELb1ELb0ELb1ELb0ELb1ELb0ELb1ELb0EEENS1_21CollectiveEpilogueFwdINS6_IJS8_SA_S9_EEENS6_IJNS7_ILi1EEESI_SI_EEESC_SE_Li256ELb0ELb1ELb0ELb0EEENS1_30DynamicPersistentTileSchedulerILi256ELi256ELb0ELb1ELb0EEEEEEEEEvNT_6ParamsE)
        .other          _ZN7cutlass13device_kernelIN5flash19enable_sm80_to_sm89INS1_16FlashAttnFwdSm80INS1_25CollectiveMainloopFwdSm80ILi8ELi1ELb0EN4cute5tupleIJNS5_1CILi128EEENS7_ILi96EEENS7_ILi256EEEEEELi256ENS_10bfloat16_tEfNS_4arch4Sm80ELb1ELb0ELb1ELb0ELb1ELb0ELb1ELb0EEENS1_21CollectiveEpilogueFwdINS6_IJS8_SA_S9_EEENS6_IJNS7_ILi1EEESI_SI_EEESC_SE_Li256ELb0ELb1ELb0ELb0EEENS1_30DynamicPersistentTileSchedulerILi256ELi256ELb0ELb1ELb0EEEEEEEEEvNT_6ParamsE,@"STO_CUDA_ENTRY STV_DEFAULT"
_ZN7cutlass13device_kernelIN5flash19enable_sm80_to_sm89INS1_16FlashAttnFwdSm80INS1_25CollectiveMainloopFwdSm80ILi8ELi1ELb0EN4cute5tupleIJNS5_1CILi128EEENS7_ILi96EEENS7_ILi256EEEEEELi256ENS_10bfloat16_tEfNS_4arch4Sm80ELb1ELb0ELb1ELb0ELb1ELb0ELb1ELb0EEENS1_21CollectiveEpilogueFwdINS6_IJS8_SA_S9_EEENS6_IJNS7_ILi1EEESI_SI_EEESC_SE_Li256ELb0ELb1ELb0ELb0EEENS1_30DynamicPersistentTileSchedulerILi256ELi256ELb0ELb1ELb0EEEEEEEEEvNT_6ParamsE:
[----:B------:R-:W-:Y:S01]  /*0000*/  LDC R1, c[0x0][0x37c] ;  /* 0x0000df00ff017b82 */ /* 0x000fe20000000800 */
[----:B------:R-:W-:Y:S05]  /*0010*/  EXIT ;  /* 0x000000000000794d */ /* 0x000fea0003800000 */
.L_x_15:
        /* <DEDUP_REMOVED lines=14> */
.L_x_33:


//--------------------- .text._ZN7cutlass13device_kernelIN5flash19enable_sm80_to_sm89INS1_16FlashAttnFwdSm80INS1_25CollectiveMainloopFwdSm80ILi8ELi1ELb0EN4cute5tupleIJNS5_1CILi128EEENS7_ILi96EEENS7_ILi256EEEEEELi256ENS_10bfloat16_tEfNS_4arch4Sm80ELb1ELb0ELb1ELb1ELb1ELb0ELb1ELb0EEENS1_21CollectiveEpilogueFwdINS6_IJS8_SA_S9_EEENS6_IJNS7_ILi1EEESI_SI_EEESC_SE_Li256ELb1ELb1ELb0ELb0EEENS1_19SingleTileSchedulerILb1ELb0ELb1ELi128EEEEEEEEEvNT_6ParamsE --------------------------
	.section	.text._ZN7cutlass13device_kernelIN5flash19enable_sm80_to_sm89INS1_16FlashAttnFwdSm80INS1_25CollectiveMainloopFwdSm80ILi8ELi1ELb0EN4cute5tupleIJNS5_1CILi128EEENS7_ILi96EEENS7_ILi256EEEEEELi256ENS_10bfloat16_tEfNS_4arch4Sm80ELb1ELb0ELb1ELb1ELb1ELb0ELb1ELb0EEENS1_21CollectiveEpilogueFwdINS6_IJS8_SA_S9_EEENS6_IJNS7_ILi1EEESI_SI_EEESC_SE_Li256ELb1ELb1ELb0ELb0EEENS1_19SingleTileSchedulerILb1ELb0ELb1ELi128EEEEEEEEEvNT_6ParamsE,"ax",@progbits
	.align	128
.text._ZN7cutlass13device_kernelIN5flash19enable_sm80_to_sm89INS1_16FlashAttnFwdSm80INS1_25CollectiveMainloopFwdSm80ILi8ELi1ELb0EN4cute5tupleIJNS5_1CILi128EEENS7_ILi96EEENS7_ILi256EEEEEELi256ENS_10bfloat16_tEfNS_4arch4Sm80ELb1ELb0ELb1ELb1ELb1ELb0ELb1ELb0EEENS1_21CollectiveEpilogueFwdINS6_IJS8_SA_S9_EEENS6_IJNS7_ILi1EEESI_SI_EEESC_SE_Li256ELb1ELb1ELb0ELb0EEENS1_19SingleTileSchedulerILb1ELb0ELb1ELi128EEEEEEEEEvNT_6ParamsE:
        .type           _ZN7cutlass13device_kernelIN5flash19enable_sm80_to_sm89INS1_16FlashAttnFwdSm80INS1_25CollectiveMainloopFwdSm80ILi8ELi1ELb0EN4cute5tupleIJNS5_1CILi128EEENS7_ILi96EEENS7_ILi256EEEEEELi256ENS_10bfloat16_tEfNS_4arch4Sm80ELb1ELb0ELb1ELb1ELb1ELb0ELb1ELb0EEENS1_21CollectiveEpilogueFwdINS6_IJS8_SA_S9_EEENS6_IJNS7_ILi1EEESI_SI_EEESC_SE_Li256ELb1ELb1ELb0ELb0EEENS1_19SingleTileSchedulerILb1ELb0ELb1ELi128EEEEEEEEEvNT_6ParamsE,@function
        .size           _ZN7cutlass13device_kernelIN5flash19enable_sm80_to_sm89INS1_16FlashAttnFwdSm80INS1_25CollectiveMainloopFwdSm80ILi8ELi1ELb0EN4cute5tupleIJNS5_1CILi128EEENS7_ILi96EEENS7_ILi256EEEEEELi256ENS_10bfloat16_tEfNS_4arch4Sm80ELb1ELb0ELb1ELb1ELb1ELb0ELb1ELb0EEENS1_21CollectiveEpilogueFwdINS6_IJS8_SA_S9_EEENS6_IJNS7_ILi1EEESI_SI_EEESC_SE_Li256ELb1ELb1ELb0ELb0EEENS1_19SingleTileSchedulerILb1ELb0ELb1ELi128EEEEEEEEEvNT_6ParamsE,(.L_x_34 - _ZN7cutlass13device_kernelIN5flash19enable_sm80_to_sm89INS1_16FlashAttnFwdSm80INS1_25CollectiveMainloopFwdSm80ILi8ELi1ELb0EN4cute5tupleIJNS5_1CILi128EEENS7_ILi96EEENS7_ILi256EEEEEELi256ENS_10bfloat16_tEfNS_4arch4Sm80ELb1ELb0ELb1ELb1ELb1ELb0ELb1ELb0EEENS1_21CollectiveEpilogueFwdINS6_IJS8_SA_S9_EEENS6_IJNS7_ILi1EEESI_SI_EEESC_SE_Li256ELb1ELb1ELb0ELb0EEENS1_19SingleTileSchedulerILb1ELb0ELb1ELi128EEEEEEEEEvNT_6ParamsE)
        .other          _ZN7cutlass13device_kernelIN5flash19enable_sm80_to_sm89INS1_16FlashAttnFwdSm80INS1_25CollectiveMainloopFwdSm80ILi8ELi1ELb0EN4cute5tupleIJNS5_1CILi128EEENS7_ILi96EEENS7_ILi256EEEEEELi256ENS_10bfloat16_tEfNS_4arch4Sm80ELb1ELb0ELb1ELb1ELb1ELb0ELb1ELb0EEENS1_21CollectiveEpilogueFwdINS6_IJS8_SA_S9_EEENS6_IJNS7_ILi1EEESI_SI_EEESC_SE_Li256ELb1ELb1ELb0ELb0EEENS1_19SingleTileSchedulerILb1ELb0ELb1ELi128EEEEEEEEEvNT_6ParamsE,@"STO_CUDA_ENTRY STV_DEFAULT"
_ZN7cutlass13device_kernelIN5flash19enable_sm80_to_sm89INS1_16FlashAttnFwdSm80INS1_25CollectiveMainloopFwdSm80ILi8ELi1ELb0EN4cute5tupleIJNS5_1CILi128EEENS7_ILi96EEENS7_ILi256EEEEEELi256ENS_10bfloat16_tEfNS_4arch4Sm80ELb1ELb0ELb1ELb1ELb1ELb0ELb1ELb0EEENS1_21CollectiveEpilogueFwdINS6_IJS8_SA_S9_EEENS6_IJNS7_ILi1EEESI_SI_EEESC_SE_Li256ELb1ELb1ELb0ELb0EEENS1_19SingleTileSchedulerILb1ELb0ELb1ELi128EEEEEEEEEvNT_6ParamsE:
[----:B------:R-:W-:Y:S01]  /*0000*/  LDC R1, c[0x0][0x37c] ;  /* 0x0000df00ff017b82 */ /* 0x000fe20000000800 */
[----:B------:R-:W-:Y:S05]  /*0010*/  EXIT ;  /* 0x000000000000794d */ /* 0x000fea0003800000 */
.L_x_16:
        /* <DEDUP_REMOVED lines=14> */
.L_x_34:


//--------------------- .text._ZN7cutlass13device_kernelIN5flash19enable_sm80_to_sm89INS1_16FlashAttnFwdSm80INS1_25CollectiveMainloopFwdSm80ILi8ELi1ELb0EN4cute5tupleIJNS5_1CILi128EEENS7_ILi48EEENS7_ILi256EEEEEELi256ENS_10bfloat16_tEfNS_4arch4Sm80ELb1ELb0ELb1ELb1ELb1ELb1ELb1ELb0EEENS1_21CollectiveEpilogueFwdINS6_IJS8_SA_S9_EEENS6_IJNS7_ILi1EEESI_SI_EEESC_SE_Li256ELb1ELb1ELb0ELb0EEENS1_19SingleTileSchedulerILb1ELb0ELb1ELi128EEEEEEEEEvNT_6ParamsE --------------------------
	.section	.text._ZN7cutlass13device_kernelIN5flash19enable_sm80_to_sm89INS1_16FlashAttnFwdSm80INS1_25CollectiveMainloopFwdSm80ILi8ELi1ELb0EN4cute5tupleIJNS5_1CILi128EEENS7_ILi48EEENS7_ILi256EEEEEELi256ENS_10bfloat16_tEfNS_4arch4Sm80ELb1ELb0ELb1ELb1ELb1ELb1ELb1ELb0EEENS1_21CollectiveEpilogueFwdINS6_IJS8_SA_S9_EEENS6_IJNS7_ILi1EEESI_SI_EEESC_SE_Li256ELb1ELb1ELb0ELb0EEENS1_19SingleTileSchedulerILb1ELb0ELb1ELi128EEEEEEEEEvNT_6ParamsE,"ax",@progbits
	.align	128
.text._ZN7cutlass13device_kernelIN5flash19enable_sm80_to_sm89INS1_16FlashAttnFwdSm80INS1_25CollectiveMainloopFwdSm80ILi8ELi1ELb0EN4cute5tupleIJNS5_1CILi128EEENS7_ILi48EEENS7_ILi256EEEEEELi256ENS_10bfloat16_tEfNS_4arch4Sm80ELb1ELb0ELb1ELb1ELb1ELb1ELb1ELb0EEENS1_21CollectiveEpilogueFwdINS6_IJS8_SA_S9_EEENS6_IJNS7_ILi1EEESI_SI_EEESC_SE_Li256ELb1ELb1ELb0ELb0EEENS1_19SingleTileSchedulerILb1ELb0ELb1ELi128EEEEEEEEEvNT_6ParamsE:
        .type           _ZN7cutlass13device_kernelIN5flash19enable_sm80_to_sm89INS1_16FlashAttnFwdSm80INS1_25CollectiveMainloopFwdSm80ILi8ELi1ELb0EN4cute5tupleIJNS5_1CILi128EEENS7_ILi48EEENS7_ILi256EEEEEELi256ENS_10bfloat16_tEfNS_4arch4Sm80ELb1ELb0ELb1ELb1ELb1ELb1ELb1ELb0EEENS1_21CollectiveEpilogueFwdINS6_IJS8_SA_S9_EEENS6_IJNS7_ILi1EEESI_SI_EEESC_SE_Li256ELb1ELb1ELb0ELb0EEENS1_19SingleTileSchedulerILb1ELb0ELb1ELi128EEEEEEEEEvNT_6ParamsE,@function
        .size           _ZN7cutlass13device_kernelIN5flash19enable_sm80_to_sm89INS1_16FlashAttnFwdSm80INS1_25CollectiveMainloopFwdSm80ILi8ELi1ELb0EN4cute5tupleIJNS5_1CILi128EEENS7_ILi48EEENS7_ILi256EEEEEELi256ENS_10bfloat16_tEfNS_4arch4Sm80ELb1ELb0ELb1ELb1ELb1ELb1ELb1ELb0EEENS1_21CollectiveEpilogueFwdINS6_IJS8_SA_S9_EEENS6_IJNS7_ILi1EEESI_SI_EEESC_SE_Li256ELb1ELb1ELb0ELb0EEENS1_19SingleTileSchedulerILb1ELb0ELb1ELi128EEEEEEEEEvNT_6ParamsE,(.L_x_35 - _ZN7cutlass13device_kernelIN5flash19enable_sm80_to_sm89INS1_16FlashAttnFwdSm80INS1_25CollectiveMainloopFwdSm80ILi8ELi1ELb0EN4cute5tupleIJNS5_1CILi128EEENS7_ILi48EEENS7_ILi256EEEEEELi256ENS_10bfloat16_tEfNS_4arch4Sm80ELb1ELb0ELb1ELb1ELb1ELb1ELb1ELb0EEENS1_21CollectiveEpilogueFwdINS6_IJS8_SA_S9_EEENS6_IJNS7_ILi1EEESI_SI_EEESC_SE_Li256ELb1ELb1ELb0ELb0EEENS1_19SingleTileSchedulerILb1ELb0ELb1ELi128EEEEEEEEEvNT_6ParamsE)
        .other          _ZN7cutlass13device_kernelIN5flash19enable_sm80_to_sm89INS1_16FlashAttnFwdSm80INS1_25CollectiveMainloopFwdSm80ILi8ELi1ELb0EN4cute5tupleIJNS5_1CILi128EEENS7_ILi48EEENS7_ILi256EEEEEELi256ENS_10bfloat16_tEfNS_4arch4Sm80ELb1ELb0ELb1ELb1ELb1ELb1ELb1ELb0EEENS1_21CollectiveEpilogueFwdINS6_IJS8_SA_S9_EEENS6_IJNS7_ILi1EEESI_SI_EEESC_SE_Li256ELb1ELb1ELb0ELb0EEENS1_19SingleTileSchedulerILb1ELb0ELb1ELi128EEEEEEEEEvNT_6ParamsE,@"STO_CUDA_ENTRY STV_DEFAULT"
_ZN7cutlass13device_kernelIN5flash19enable_sm80_to_sm89INS1_16FlashAttnFwdSm80INS1_25CollectiveMainloopFwdSm80ILi8ELi1ELb0EN4cute5tupleIJNS5_1CILi128EEENS7_ILi48EEENS7_ILi256EEEEEELi256ENS_10bfloat16_tEfNS_4arch4Sm80ELb1ELb0ELb1ELb1ELb1ELb1ELb1ELb0EEENS1_21CollectiveEpilogueFwdINS6_IJS8_SA_S9_EEENS6_IJNS7_ILi1EEESI_SI_EEESC_SE_Li256ELb1ELb1ELb0ELb0EEENS1_19SingleTileSchedulerILb1ELb0ELb1ELi128EEEEEEEEEvNT_6ParamsE:
[----:B------:R-:W-:Y:S01]  /*0000*/  LDC R1, c[0x0][0x37c] ;  /* 0x0000df00ff017b82 */ /* 0x000fe20000000800 */
[----:B------:R-:W-:Y:S05]  /*0010*/  EXIT ;  /* 0x000000000000794d */ /* 0x000fea0003800000 */
.L_x_17:
        /* <DEDUP_REMOVED lines=14> */
.L_x_35:


//--------------------- .nv.shared.reserved.0     --------------------------
	.section	.nv.shared.reserved.0,"aw",@nobits
	.weak		__nv_reservedSMEM_offset_0_alias
	.size		__nv_reservedSMEM_offset_0_alias, 0, 64
	.other		__nv_reservedSMEM_offset_0_alias,@"STO_CUDA_RESERVED_SHARED STV_DEFAULT"
__nv_reservedSMEM_offset_0_alias:
	.zero		0
	.zero		64


//--------------------- .nv.global                --------------------------
	.section	.nv.global,"aw",@nobits
.nv.global:
	.type		_ZN80_INTERNAL_d066332e_44_flash_fwd_hdim256_bf16_paged_softcap_sm80_cu_f3e6f9ee_33564cute1_E,@object
	.size		_ZN80_INTERNAL_d066332e_44_flash_fwd_hdim256_bf16_paged_softcap_sm80_cu_f3e6f9ee_33564cute1_E,(_ZN80_INTERNAL_d066332e_44_flash_fwd_hdim256_bf16_paged_softcap_sm80_cu_f3e6f9ee_33564cuda3std3__45__cpo6cbeginE - _ZN80_INTERNAL_d066332e_44_flash_fwd_hdim256_bf16_paged_softcap_sm80_cu_f3e6f9ee_33564cute1_E)
_ZN80_INTERNAL_d066332e_44_flash_fwd_hdim256_bf16_paged_softcap_sm80_cu_f3e6f9ee_33564cute1_E:
	.zero		1
	.type		_ZN80_INTERNAL_d066332e_44_flash_fwd_hdim256_bf16_paged_softcap_sm80_cu_f3e6f9ee_33564cuda3std3__45__cpo6cbeginE,@object
	.size		_ZN80_INTERNAL_d066332e_44_flash_fwd_hdim256_bf16_paged_softcap_sm80_cu_f3e6f9ee_33564cuda3std3__45__cpo6cbeginE,(_ZN80_INTERNAL_d066332e_44_flash_fwd_hdim256_bf16_paged_softcap_sm80_cu_f3e6f9ee_33564cuda3std3__48in_placeE - _ZN80_INTERNAL_d066332e_44_flash_fwd_hdim256_bf16_paged_softcap_sm80_cu_f3e6f9ee_33564cuda3std3__45__cpo6cbeginE)
_ZN80_INTERNAL_d066332e_44_flash_fwd_hdim256_bf16_paged_softcap_sm80_cu_f3e6f9ee_33564cuda3std3__45__cpo6cbeginE:
	.zero		1
	.type		_ZN80_INTERNAL_d066332e_44_flash_fwd_hdim256_bf16_paged_softcap_sm80_cu_f3e6f9ee_33564cuda3std3__48in_placeE,@object
	.size		_ZN80_INTERNAL_d066332e_44_flash_fwd_hdim256_bf16_paged_softcap_sm80_cu_f3e6f9ee_33564cuda3std3__48in_placeE,(_ZN80_INTERNAL_d066332e_44_flash_fwd_hdim256_bf16_paged_softcap_sm80_cu_f3e6f9ee_33564cuda3std6ranges3__45__cpo9iter_moveE - _ZN80_INTERNAL_d066332e_44_flash_fwd_hdim256_bf16_paged_softcap_sm80_cu_f3e6f9ee_33564cuda3std3__48in_placeE)
_ZN80_INTERNAL_d066332e_44_flash_fwd_hdim256_bf16_paged_softcap_sm80_cu_f3e6f9ee_33564cuda3std3__48in_placeE:
	.zero		1
	.type		_ZN80_INTERNAL_d066332e_44_flash_fwd_hdim256_bf16_paged_softcap_sm80_cu_f3e6f9ee_33564cuda3std6ranges3__45__cpo9iter_moveE,@object
	.size		_ZN80_INTERNAL_d066332e_44_flash_fwd_hdim256_bf16_paged_softcap_sm80_cu_f3e6f9ee_33564cuda3std6ranges3__45__cpo9iter_moveE,(_ZN80_INTERNAL_d066332e_44_flash_fwd_hdim256_bf16_paged_softcap_sm80_cu_f3e6f9ee_33564cuda3std3__45__cpo5beginE - _ZN80_INTERNAL_d066332e_44_flash_fwd_hdim256_bf16_paged_softcap_sm80_cu_f3e6f9ee_33564cuda3std6ranges3__45__cpo9iter_moveE)
_ZN80_INTERNAL_d066332e_44_flash_fwd_hdim256_bf16_paged_softcap_sm80_cu_f3e6f9ee_33564cuda3std6ranges3__45__cpo9iter_moveE:
	.zero		1
	.type		_ZN80_INTERNAL_d066332e_44_flash_fwd_hdim256_bf16_paged_softcap_sm80_cu_f3e6f9ee_33564cuda3std3__45__cpo5beginE,@object
	.size		_ZN80_INTERNAL_d066332e_44_flash_fwd_hdim256_bf16_paged_softcap_sm80_cu_f3e6f9ee_33564cuda3std3__45__cpo5beginE,(_ZN80_INTERNAL_d066332e_44_flash_fwd_hdim256_bf16_paged_softcap_sm80_cu_f3e6f9ee_33564cuda3std3__482_GLOBAL__N__d066332e_44_flash_fwd_hdim256_bf16_paged_softcap_sm80_cu_f3e6f9ee_33566ignoreE - _ZN80_INTERNAL_d066332e_44_flash_fwd_hdim256_bf16_paged_softcap_sm80_cu_f3e6f9ee_33564cuda3std3__45__cpo5beginE)
_ZN80_INTERNAL_d066332e_44_flash_fwd_hdim256_bf16_paged_softcap_sm80_cu_f3e6f9ee_33564cuda3std3__45__cpo5beginE:
	.zero		1
	.type		_ZN80_INTERNAL_d066332e_44_flash_fwd_hdim256_bf16_paged_softcap_sm80_cu_f3e6f9ee_33564cuda3std3__482_GLOBAL__N__d066332e_44_flash_fwd_hdim256_bf16_paged_softcap_sm80_cu_f3e6f9ee_33566ignoreE,@object
	.size		_ZN80_INTERNAL_d066332e_44_flash_fwd_hdim256_bf16_paged_softcap_sm80_cu_f3e6f9ee_33564cuda3std3__482_GLOBAL__N__d066332e_44_flash_fwd_hdim256_bf16_paged_softcap_sm80_cu_f3e6f9ee_33566ignoreE,(_ZN80_INTERNAL_d066332e_44_flash_fwd_hdim256_bf16_paged_softcap_sm80_cu_f3e6f9ee_33564cute7productE - _ZN80_INTERNAL_d066332e_44_flash_fwd_hdim256_bf16_paged_softcap_sm80_cu_f3e6f9ee_33564cuda3std3__482_GLOBAL__N__d066332e_44_flash_fwd_hdim256_bf16_paged_softcap_sm80_cu_f3e6f9ee_33566ignoreE)
_ZN80_INTERNAL_d066332e_44_flash_fwd_hdim256_bf16_paged_softcap_sm80_cu_f3e6f9ee_33564cuda3std3__482_GLOBAL__N__d066332e_44_flash_fwd_hdim256_bf16_paged_softcap_sm80_cu_f3e6f9ee_33566ignoreE:
	.zero		1
	.type		_ZN80_INTERNAL_d066332e_44_flash_fwd_hdim256_bf16_paged_softcap_sm80_cu_f3e6f9ee_33564cute7productE,@object
	.size		_ZN80_INTERNAL_d066332e_44_flash_fwd_hdim256_bf16_paged_softcap_sm80_cu_f3e6f9ee_33564cute7productE,(_ZN80_INTERNAL_d066332e_44_flash_fwd_hdim256_bf16_paged_softcap_sm80_cu_f3e6f9ee_33564cuda3std3__45__cpo3endE - _ZN80_INTERNAL_d066332e_44_flash_fwd_hdim256_bf16_paged_softcap_sm80_cu_f3e6f9ee_33564cute7productE)
_ZN80_INTERNAL_d066332e_44_flash_fwd_hdim256_bf16_paged_softcap_sm80_cu_f3e6f9ee_33564cute7productE:
	.zero		1
	.type		_ZN80_INTERNAL_d066332e_44_flash_fwd_hdim256_bf16_paged_softcap_sm80_cu_f3e6f9ee_33564cuda3std3__45__cpo3endE,@object
	.size		_ZN80_INTERNAL_d066332e_44_flash_fwd_hdim256_bf16_paged_softcap_sm80_cu_f3e6f9ee_33564cuda3std3__45__cpo3endE,(_ZN80_INTERNAL_d066332e_44_flash_fwd_hdim256_bf16_paged_softcap_sm80_cu_f3e6f9ee_33564cuda3std3__419piecewise_constructE - _ZN80_INTERNAL_d066332e_44_flash_fwd_hdim256_bf16_paged_softcap_sm80_cu_f3e6f9ee_33564cuda3std3__45__cpo3endE)
_ZN80_INTERNAL_d066332e_44_flash_fwd_hdim256_bf16_paged_softcap_sm80_cu_f3e6f9ee_33564cuda3std3__45__cpo3endE:
	.zero		1
	.type		_ZN80_INTERNAL_d066332e_44_flash_fwd_hdim256_bf16_paged_softcap_sm80_cu_f3e6f9ee_33564cuda3std3__419piecewise_constructE,@object
	.size		_ZN80_INTERNAL_d066332e_44_flash_fwd_hdim256_bf16_paged_softcap_sm80_cu_f3e6f9ee_33564cuda3std3__419piecewise_constructE,(_ZN80_INTERNAL_d066332e_44_flash_fwd_hdim256_bf16_paged_softcap_sm80_cu_f3e6f9ee_33564cuda3std3__45__cpo4cendE - _ZN80_INTERNAL_d066332e_44_flash_fwd_hdim256_bf16_paged_softcap_sm80_cu_f3e6f9ee_33564cuda3std3__419piecewise_constructE)
_ZN80_INTERNAL_d066332e_44_flash_fwd_hdim256_bf16_paged_softcap_sm80_cu_f3e6f9ee_33564cuda3std3__419piecewise_constructE:
	.zero		1
	.type		_ZN80_INTERNAL_d066332e_44_flash_fwd_hdim256_bf16_paged_softcap_sm80_cu_f3e6f9ee_33564cuda3std3__45__cpo4cendE,@object
	.size		_ZN80_INTERNAL_d066332e_44_flash_fwd_hdim256_bf16_paged_softcap_sm80_cu_f3e6f9ee_33564cuda3std3__45__cpo4cendE,(_ZN80_INTERNAL_d066332e_44_flash_fwd_hdim256_bf16_paged_softcap_sm80_cu_f3e6f9ee_33564cuda3std6ranges3__45__cpo4swapE - _ZN80_INTERNAL_d066332e_44_flash_fwd_hdim256_bf16_paged_softcap_sm80_cu_f3e6f9ee_33564cuda3std3__45__cpo4cendE)
_ZN80_INTERNAL_d066332e_44_flash_fwd_hdim256_bf16_paged_softcap_sm80_cu_f3e6f9ee_33564cuda3std3__45__cpo4cendE:
	.zero		1
	.type		_ZN80_INTERNAL_d066332e_44_flash_fwd_hdim256_bf16_paged_softcap_sm80_cu_f3e6f9ee_33564cuda3std6ranges3__45__cpo4swapE,@object
	.size		_ZN80_INTERNAL_d066332e_44_flash_fwd_hdim256_bf16_paged_softcap_sm80_cu_f3e6f9ee_33564cuda3std6ranges3__45__cpo4swapE,(.L_7 - _ZN80_INTERNAL_d066332e_44_flash_fwd_hdim256_bf16_paged_softcap_sm80_cu_f3e6f9ee_33564cuda3std6ranges3__45__cpo4swapE)
_ZN80_INTERNAL_d066332e_44_flash_fwd_hdim256_bf16_paged_softcap_sm80_cu_f3e6f9ee_33564cuda3std6ranges3__45__cpo4swapE:
	.zero		1
.L_7:


//--------------------- .nv.constant0._ZN7cutlass13device_kernelIN5flash19enable_sm80_to_sm89INS1_16FlashAttnFwdSm80INS1_25CollectiveMainloopFwdSm80ILi8ELi1ELb1EN4cute5tupleIJNS5_1CILi128EEENS7_ILi64EEENS7_ILi256EEEEEELi256ENS_10bfloat16_tEfNS_4arch4Sm80ELb0ELb0ELb1ELb0ELb1ELb0ELb1ELb0EEENS1_21CollectiveEpilogueFwdINS6_IJS8_SA_S9_EEENS6_IJNS7_ILi1EEESI_SI_EEESC_SE_Li256ELb0ELb1ELb0ELb0EEENS1_19SingleTileSchedulerILb0ELb0ELb1ELi128EEEEEEEEEvNT_6ParamsE --------------------------
	.section	.nv.constant0._ZN7cutlass13device_kernelIN5flash19enable_sm80_to_sm89INS1_16FlashAttnFwdSm80INS1_25CollectiveMainloopFwdSm80ILi8ELi1ELb1EN4cute5tupleIJNS5_1CILi128EEENS7_ILi64EEENS7_ILi256EEEEEELi256ENS_10bfloat16_tEfNS_4arch4Sm80ELb0ELb0ELb1ELb0ELb1ELb0ELb1ELb0EEENS1_21CollectiveEpilogueFwdINS6_IJS8_SA_S9_EEENS6_IJNS7_ILi1EEESI_SI_EEESC_SE_Li256ELb0ELb1ELb0ELb0EEENS1_19SingleTileSchedulerILb0ELb0ELb1ELi128EEEEEEEEEvNT_6ParamsE,"a",@progbits
	.sectionflags	@""
	.align	4
.nv.constant0._ZN7cutlass13device_kernelIN5flash19enable_sm80_to_sm89INS1_16FlashAttnFwdSm80INS1_25CollectiveMainloopFwdSm80ILi8ELi1ELb1EN4cute5tupleIJNS5_1CILi128EEENS7_ILi64EEENS7_ILi256EEEEEELi256ENS_10bfloat16_tEfNS_4arch4Sm80ELb0ELb0ELb1ELb0ELb1ELb0ELb1ELb0EEENS1_21CollectiveEpilogueFwdINS6_IJS8_SA_S9_EEENS6_IJNS7_ILi1EEESI_SI_EEESC_SE_Li256ELb0ELb1ELb0ELb0EEENS1_19SingleTileSchedulerILb0ELb0ELb1ELi128EEEEEEEEEvNT_6ParamsE:
	.zero		1944


//--------------------- .nv.constant0._ZN7cutlass13device_kernelIN5flash19enable_sm80_to_sm89INS1_16FlashAttnFwdSm80INS1_25CollectiveMainloopFwdSm80ILi8ELi1ELb1EN4cute5tupleIJNS5_1CILi128EEENS7_ILi64EEENS7_ILi256EEEEEELi256ENS_10bfloat16_tEfNS_4arch4Sm80ELb0ELb0ELb1ELb1ELb1ELb0ELb1ELb0EEENS1_21CollectiveEpilogueFwdINS6_IJS8_SA_S9_EEENS6_IJNS7_ILi1EEESI_SI_EEESC_SE_Li256ELb1ELb1ELb0ELb0EEENS1_19SingleTileSchedulerILb1ELb0ELb1ELi128EEEEEEEEEvNT_6ParamsE --------------------------
	.section	.nv.constant0._ZN7cutlass13device_kernelIN5flash19enable_sm80_to_sm89INS1_16FlashAttnFwdSm80INS1_25CollectiveMainloopFwdSm80ILi8ELi1ELb1EN4cute5tupleIJNS5_1CILi128EEENS7_ILi64EEENS7_ILi256EEEEEELi256ENS_10bfloat16_tEfNS_4arch4Sm80ELb0ELb0ELb1ELb1ELb1ELb0ELb1ELb0EEENS1_21CollectiveEpilogueFwdINS6_IJS8_SA_S9_EEENS6_IJNS7_ILi1EEESI_SI_EEESC_SE_Li256ELb1ELb1ELb0ELb0EEENS1_19SingleTileSchedulerILb1ELb0ELb1ELi128EEEEEEEEEvNT_6ParamsE,"a",@progbits
	.sectionflags	@""
	.align	4
.nv.constant0._ZN7cutlass13device_kernelIN5flash19enable_sm80_to_sm89INS1_16FlashAttnFwdSm80INS1_25CollectiveMainloopFwdSm80ILi8ELi1ELb1EN4cute5tupleIJNS5_1CILi128EEENS7_ILi64EEENS7_ILi256EEEEEELi256ENS_10bfloat16_tEfNS_4arch4Sm80ELb0ELb0ELb1ELb1ELb1ELb0ELb1ELb0EEENS1_21CollectiveEpilogueFwdINS6_IJS8_SA_S9_EEENS6_IJNS7_ILi1EEESI_SI_EEESC_SE_Li256ELb1ELb1ELb0ELb0EEENS1_19SingleTileSchedulerILb1ELb0ELb1ELi128EEEEEEEEEvNT_6ParamsE:
	.zero		1944


//--------------------- .nv.constant0._ZN7cutlass13device_kernelIN5flash19enable_sm80_to_sm89INS1_16FlashAttnFwdSm80INS1_25CollectiveMainloopFwdSm80ILi8ELi1ELb0EN4cute5tupleIJNS5_1CILi128EEENS7_ILi32EEENS7_ILi256EEEEEELi256ENS_10bfloat16_tEfNS_4arch4Sm80ELb0ELb0ELb1ELb1ELb1ELb1ELb1ELb0EEENS1_21CollectiveEpilogueFwdINS6_IJS8_SA_S9_EEENS6_IJNS7_ILi1EEESI_SI_EEESC_SE_Li256ELb1ELb1ELb0ELb0EEENS1_19SingleTileSchedulerILb1ELb0ELb1ELi128EEEEEEEEEvNT_6ParamsE --------------------------
	.section	.nv.constant0._ZN7cutlass13device_kernelIN5flash19enable_sm80_to_sm89INS1_16FlashAttnFwdSm80INS1_25CollectiveMainloopFwdSm80ILi8ELi1ELb0EN4cute5tupleIJNS5_1CILi128EEENS7_ILi32EEENS7_ILi256EEEEEELi256ENS_10bfloat16_tEfNS_4arch4Sm80ELb0ELb0ELb1ELb1ELb1ELb1ELb1ELb0EEENS1_21CollectiveEpilogueFwdINS6_IJS8_SA_S9_EEENS6_IJNS7_ILi1EEESI_SI_EEESC_SE_Li256ELb1ELb1ELb0ELb0EEENS1_19SingleTileSchedulerILb1ELb0ELb1ELi128EEEEEEEEEvNT_6ParamsE,"a",@progbits
	.sectionflags	@""
	.align	4
.nv.constant0._ZN7cutlass13device_kernelIN5flash19enable_sm80_to_sm89INS1_16FlashAttnFwdSm80INS1_25CollectiveMainloopFwdSm80ILi8ELi1ELb0EN4cute5tupleIJNS5_1CILi128EEENS7_ILi32EEENS7_ILi256EEEEEELi256ENS_10bfloat16_tEfNS_4arch4Sm80ELb0ELb0ELb1ELb1ELb1ELb1ELb1ELb0EEENS1_21CollectiveEpilogueFwdINS6_IJS8_SA_S9_EEENS6_IJNS7_ILi1EEESI_SI_EEESC_SE_Li256ELb1ELb1ELb0ELb0EEENS1_19SingleTileSchedulerILb1ELb0ELb1ELi128EEEEEEEEEvNT_6ParamsE:
	.zero		1944


//--------------------- .nv.constant0._ZN7cutlass13device_kernelIN5flash19enable_sm80_to_sm89INS1_16FlashAttnFwdSm80INS1_25CollectiveMainloopFwdSm80ILi8ELi1ELb1EN4cute5tupleIJNS5_1CILi128EEENS7_ILi48EEENS7_ILi256EEEEEELi256ENS_10bfloat16_tEfNS_4arch4Sm80ELb0ELb1ELb1ELb0ELb1ELb0ELb1ELb0EEENS1_21CollectiveEpilogueFwdINS6_IJS8_SA_S9_EEENS6_IJNS7_ILi1EEESI_SI_EEESC_SE_Li256ELb0ELb1ELb0ELb0EEENS1_19SingleTileSchedulerILb0ELb0ELb1ELi128EEEEEEEEEvNT_6ParamsE --------------------------
	.section	.nv.constant0._ZN7cutlass13device_kernelIN5flash19enable_sm80_to_sm89INS1_16FlashAttnFwdSm80INS1_25CollectiveMainloopFwdSm80ILi8ELi1ELb1EN4cute5tupleIJNS5_1CILi128EEENS7_ILi48EEENS7_ILi256EEEEEELi256ENS_10bfloat16_tEfNS_4arch4Sm80ELb0ELb1ELb1ELb0ELb1ELb0ELb1ELb0EEENS1_21CollectiveEpilogueFwdINS6_IJS8_SA_S9_EEENS6_IJNS7_ILi1EEESI_SI_EEESC_SE_Li256ELb0ELb1ELb0ELb0EEENS1_19SingleTileSchedulerILb0ELb0ELb1ELi128EEEEEEEEEvNT_6ParamsE,"a",@progbits
	.sectionflags	@""
	.align	4
.nv.constant0._ZN7cutlass13device_kernelIN5flash19enable_sm80_to_sm89INS1_16FlashAttnFwdSm80INS1_25CollectiveMainloopFwdSm80ILi8ELi1ELb1EN4cute5tupleIJNS5_1CILi128EEENS7_ILi48EEENS7_ILi256EEEEEELi256ENS_10bfloat16_tEfNS_4arch4Sm80ELb0ELb1ELb1ELb0ELb1ELb0ELb1ELb0EEENS1_21CollectiveEpilogueFwdINS6_IJS8_SA_S9_EEENS6_IJNS7_ILi1EEESI_SI_EEESC_SE_Li256ELb0ELb1ELb0ELb0EEENS1_19SingleTileSchedulerILb0ELb0ELb1ELi128EEEEEEEEEvNT_6ParamsE:
	.zero		1944


//--------------------- .nv.constant0._ZN7cutlass13device_kernelIN5flash19enable_sm80_to_sm89INS1_16FlashAttnFwdSm80INS1_25CollectiveMainloopFwdSm80ILi8ELi1ELb1EN4cute5tupleIJNS5_1CILi128EEENS7_ILi48EEENS7_ILi256EEEEEELi256ENS_10bfloat16_tEfNS_4arch4Sm80ELb0ELb1ELb1ELb1ELb1ELb0ELb1ELb0EEENS1_21CollectiveEpilogueFwdINS6_IJS8_SA_S9_EEENS6_IJNS7_ILi1EEESI_SI_EEESC_SE_Li256ELb1ELb1ELb0ELb0EEENS1_19SingleTileSchedulerILb1ELb0ELb1ELi128EEEEEEEEEvNT_6ParamsE --------------------------
	.section	.nv.constant0._ZN7cutlass13device_kernelIN5flash19enable_sm80_to_sm89INS1_16FlashAttnFwdSm80INS1_25CollectiveMainloopFwdSm80ILi8ELi1ELb1EN4cute5tupleIJNS5_1CILi128EEENS7_ILi48EEENS7_ILi256EEEEEELi256ENS_10bfloat16_tEfNS_4arch4Sm80ELb0ELb1ELb1ELb1ELb1ELb0ELb1ELb0EEENS1_21CollectiveEpilogueFwdINS6_IJS8_SA_S9_EEENS6_IJNS7_ILi1EEESI_SI_EEESC_SE_Li256ELb1ELb1ELb0ELb0EEENS1_19SingleTileSchedulerILb1ELb0ELb1ELi128EEEEEEEEEvNT_6ParamsE,"a",@progbits
	.sectionflags	@""
	.align	4
.nv.constant0._ZN7cutlass13device_kernelIN5flash19enable_sm80_to_sm89INS1_16FlashAttnFwdSm80INS1_25CollectiveMainloopFwdSm80ILi8ELi1ELb1EN4cute5tupleIJNS5_1CILi128EEENS7_ILi48EEENS7_ILi256EEEEEELi256ENS_10bfloat16_tEfNS_4arch4Sm80ELb0ELb1ELb1ELb1ELb1ELb0ELb1ELb0EEENS1_21CollectiveEpilogueFwdINS6_IJS8_SA_S9_EEENS6_IJNS7_ILi1EEESI_SI_EEESC_SE_Li256ELb1ELb1ELb0ELb0EEENS1_19SingleTileSchedulerILb1ELb0ELb1ELi128EEEEEEEEEvNT_6ParamsE:
	.zero		1944


//--------------------- .nv.constant0._ZN7cutlass13device_kernelIN5flash19enable_sm80_to_sm89INS1_16FlashAttnFwdSm80INS1_25CollectiveMainloopFwdSm80ILi8ELi1ELb0EN4cute5tupleIJNS5_1CILi128EEENS7_ILi32EEENS7_ILi256EEEEEELi256ENS_10bfloat16_tEfNS_4arch4Sm80ELb0ELb1ELb1ELb1ELb1ELb1ELb1ELb0EEENS1_21CollectiveEpilogueFwdINS6_IJS8_SA_S9_EEENS6_IJNS7_ILi1EEESI_SI_EEESC_SE_Li256ELb1ELb1ELb0ELb0EEENS1_19SingleTileSchedulerILb1ELb0ELb1ELi128EEEEEEEEEvNT_6ParamsE --------------------------
	.section	.nv.constant0._ZN7cutlass13device_kernelIN5flash19enable_sm80_to_sm89INS1_16FlashAttnFwdSm80INS1_25CollectiveMainloopFwdSm80ILi8ELi1ELb0EN4cute5tupleIJNS5_1CILi128EEENS7_ILi32EEENS7_ILi256EEEEEELi256ENS_10bfloat16_tEfNS_4arch4Sm80ELb0ELb1ELb1ELb1ELb1ELb1ELb1ELb0EEENS1_21CollectiveEpilogueFwdINS6_IJS8_SA_S9_EEENS6_IJNS7_ILi1EEESI_SI_EEESC_SE_Li256ELb1ELb1ELb0ELb0EEENS1_19SingleTileSchedulerILb1ELb0ELb1ELi128EEEEEEEEEvNT_6ParamsE,"a",@progbits
	.sectionflags	@""
	.align	4
.nv.constant0._ZN7cutlass13device_kernelIN5flash19enable_sm80_to_sm89INS1_16FlashAttnFwdSm80INS1_25CollectiveMainloopFwdSm80ILi8ELi1ELb0EN4cute5tupleIJNS5_1CILi128EEENS7_ILi32EEENS7_ILi256EEEEEELi256ENS_10bfloat16_tEfNS_4arch4Sm80ELb0ELb1ELb1ELb1ELb1ELb1ELb1ELb0EEENS1_21CollectiveEpilogueFwdINS6_IJS8_SA_S9_EEENS6_IJNS7_ILi1EEESI_SI_EEESC_SE_Li256ELb1ELb1ELb0ELb0EEENS1_19SingleTileSchedulerILb1ELb0ELb1ELi128EEEEEEEEEvNT_6ParamsE:
	.zero		1944


//--------------------- .nv.constant0._ZN7cutlass13device_kernelIN5flash19enable_sm80_to_sm89INS1_16FlashAttnFwdSm80INS1_25CollectiveMainloopFwdSm80ILi8ELi1ELb1EN4cute5tupleIJNS5_1CILi128EEENS7_ILi64EEENS7_ILi256EEEEEELi256ENS_10bfloat16_tEfNS_4arch4Sm80ELb1ELb0ELb1ELb0ELb1ELb0ELb1ELb0EEENS1_21CollectiveEpilogueFwdINS6_IJS8_SA_S9_EEENS6_IJNS7_ILi1EEESI_SI_EEESC_SE_Li256ELb0ELb1ELb0ELb0EEENS1_30DynamicPersistentTileSchedulerILi256ELi256ELb0ELb1ELb0EEEEEEEEEvNT_6ParamsE --------------------------
	.section	.nv.constant0._ZN7cutlass13device_kernelIN5flash19enable_sm80_to_sm89INS1_16FlashAttnFwdSm80INS1_25CollectiveMainloopFwdSm80ILi8ELi1ELb1EN4cute5tupleIJNS5_1CILi128EEENS7_ILi64EEENS7_ILi256EEEEEELi256ENS_10bfloat16_tEfNS_4arch4Sm80ELb1ELb0ELb1ELb0ELb1ELb0ELb1ELb0EEENS1_21CollectiveEpilogueFwdINS6_IJS8_SA_S9_EEENS6_IJNS7_ILi1EEESI_SI_EEESC_SE_Li256ELb0ELb1ELb0ELb0EEENS1_30DynamicPersistentTileSchedulerILi256ELi256ELb0ELb1ELb0EEEEEEEEEvNT_6ParamsE,"a",@progbits
	.sectionflags	@""
	.align	4
.nv.constant0._ZN7cutlass13device_kernelIN5flash19enable_sm80_to_sm89INS1_16FlashAttnFwdSm80INS1_25CollectiveMainloopFwdSm80ILi8ELi1ELb1EN4cute5tupleIJNS5_1CILi128EEENS7_ILi64EEENS7_ILi256EEEEEELi256ENS_10bfloat16_tEfNS_4arch4Sm80ELb1ELb0ELb1ELb0ELb1ELb0ELb1ELb0EEENS1_21CollectiveEpilogueFwdINS6_IJS8_SA_S9_EEENS6_IJNS7_ILi1EEESI_SI_EEESC_SE_Li256ELb0ELb1ELb0ELb0EEENS1_30DynamicPersistentTileSchedulerILi256ELi256ELb0ELb1ELb0EEEEEEEEEvNT_6ParamsE:
	.zero		1960


//--------------------- .nv.constant0._ZN7cutlass13device_kernelIN5flash19enable_sm80_to_sm89INS1_16FlashAttnFwdSm80INS1_25CollectiveMainloopFwdSm80ILi8ELi1ELb1EN4cute5tupleIJNS5_1CILi128EEENS7_ILi64EEENS7_ILi256EEEEEELi256ENS_10bfloat16_tEfNS_4arch4Sm80ELb1ELb0ELb1ELb1ELb1ELb0ELb1ELb0EEENS1_21CollectiveEpilogueFwdINS6_IJS8_SA_S9_EEENS6_IJNS7_ILi1EEESI_SI_EEESC_SE_Li256ELb1ELb1ELb0ELb0EEENS1_19SingleTileSchedulerILb1ELb0ELb1ELi128EEEEEEEEEvNT_6ParamsE --------------------------
	.section	.nv.constant0._ZN7cutlass13device_kernelIN5flash19enable_sm80_to_sm89INS1_16FlashAttnFwdSm80INS1_25CollectiveMainloopFwdSm80ILi8ELi1ELb1EN4cute5tupleIJNS5_1CILi128EEENS7_ILi64EEENS7_ILi256EEEEEELi256ENS_10bfloat16_tEfNS_4arch4Sm80ELb1ELb0ELb1ELb1ELb1ELb0ELb1ELb0EEENS1_21CollectiveEpilogueFwdINS6_IJS8_SA_S9_EEENS6_IJNS7_ILi1EEESI_SI_EEESC_SE_Li256ELb1ELb1ELb0ELb0EEENS1_19SingleTileSchedulerILb1ELb0ELb1ELi128EEEEEEEEEvNT_6ParamsE,"a",@progbits
	.sectionflags	@""
	.align	4
.nv.constant0._ZN7cutlass13device_kernelIN5flash19enable_sm80_to_sm89INS1_16FlashAttnFwdSm80INS1_25CollectiveMainloopFwdSm80ILi8ELi1ELb1EN4cute5tupleIJNS5_1CILi128EEENS7_ILi64EEENS7_ILi256EEEEEELi256ENS_10bfloat16_tEfNS_4arch4Sm80ELb1ELb0ELb1ELb1ELb1ELb0ELb1ELb0EEENS1_21CollectiveEpilogueFwdINS6_IJS8_SA_S9_EEENS6_IJNS7_ILi1EEESI_SI_EEESC_SE_Li256ELb1ELb1ELb0ELb0EEENS1_19SingleTileSchedulerILb1ELb0ELb1ELi128EEEEEEEEEvNT_6ParamsE:
	.zero		1944


//--------------------- .nv.constant0._ZN7cutlass13device_kernelIN5flash19enable_sm80_to_sm89INS1_16FlashAttnFwdSm80INS1_25CollectiveMainloopFwdSm80ILi8ELi1ELb0EN4cute5tupleIJNS5_1CILi128EEENS7_ILi32EEENS7_ILi256EEEEEELi256ENS_10bfloat16_tEfNS_4arch4Sm80ELb1ELb0ELb1ELb1ELb1ELb1ELb1ELb0EEENS1_21CollectiveEpilogueFwdINS6_IJS8_SA_S9_EEENS6_IJNS7_ILi1EEESI_SI_EEESC_SE_Li256ELb1ELb1ELb0ELb0EEENS1_19SingleTileSchedulerILb1ELb0ELb1ELi128EEEEEEEEEvNT_6ParamsE --------------------------
	.section	.nv.constant0._ZN7cutlass13device_kernelIN5flash19enable_sm80_to_sm89INS1_16FlashAttnFwdSm80INS1_25CollectiveMainloopFwdSm80ILi8ELi1ELb0EN4cute5tupleIJNS5_1CILi128EEENS7_ILi32EEENS7_ILi256EEEEEELi256ENS_10bfloat16_tEfNS_4arch4Sm80ELb1ELb0ELb1ELb1ELb1ELb1ELb1ELb0EEENS1_21CollectiveEpilogueFwdINS6_IJS8_SA_S9_EEENS6_IJNS7_ILi1EEESI_SI_EEESC_SE_Li256ELb1ELb1ELb0ELb0EEENS1_19SingleTileSchedulerILb1ELb0ELb1ELi128EEEEEEEEEvNT_6ParamsE,"a",@progbits
	.sectionflags	@""
	.align	4
.nv.constant0._ZN7cutlass13device_kernelIN5flash19enable_sm80_to_sm89INS1_16FlashAttnFwdSm80INS1_25CollectiveMainloopFwdSm80ILi8ELi1ELb0EN4cute5tupleIJNS5_1CILi128EEENS7_ILi32EEENS7_ILi256EEEEEELi256ENS_10bfloat16_tEfNS_4arch4Sm80ELb1ELb0ELb1ELb1ELb1ELb1ELb1ELb0EEENS1_21CollectiveEpilogueFwdINS6_IJS8_SA_S9_EEENS6_IJNS7_ILi1EEESI_SI_EEESC_SE_Li256ELb1ELb1ELb0ELb0EEENS1_19SingleTileSchedulerILb1ELb0ELb1ELi128EEEEEEEEEvNT_6ParamsE:
	.zero		1944


//--------------------- .nv.constant0._ZN7cutlass13device_kernelIN5flash19enable_sm80_to_sm89INS1_16FlashAttnFwdSm80INS1_25CollectiveMainloopFwdSm80ILi8ELi1ELb0EN4cute5tupleIJNS5_1CILi128EEENS7_ILi96EEENS7_ILi256EEEEEELi256ENS_10bfloat16_tEfNS_4arch4Sm80ELb0ELb0ELb1ELb0ELb1ELb0ELb1ELb0EEENS1_21CollectiveEpilogueFwdINS6_IJS8_SA_S9_EEENS6_IJNS7_ILi1EEESI_SI_EEESC_SE_Li256ELb0ELb1ELb0ELb0EEENS1_19SingleTileSchedulerILb0ELb0ELb1ELi128EEEEEEEEEvNT_6ParamsE --------------------------
	.section	.nv.constant0._ZN7cutlass13device_kernelIN5flash19enable_sm80_to_sm89INS1_16FlashAttnFwdSm80INS1_25CollectiveMainloopFwdSm80ILi8ELi1ELb0EN4cute5tupleIJNS5_1CILi128EEENS7_ILi96EEENS7_ILi256EEEEEELi256ENS_10bfloat16_tEfNS_4arch4Sm80ELb0ELb0ELb1ELb0ELb1ELb0ELb1ELb0EEENS1_21CollectiveEpilogueFwdINS6_IJS8_SA_S9_EEENS6_IJNS7_ILi1EEESI_SI_EEESC_SE_Li256ELb0ELb1ELb0ELb0EEENS1_19SingleTileSchedulerILb0ELb0ELb1ELi128EEEEEEEEEvNT_6ParamsE,"a",@progbits
	.sectionflags	@""
	.align	4
.nv.constant0._ZN7cutlass13device_kernelIN5flash19enable_sm80_to_sm89INS1_16FlashAttnFwdSm80INS1_25CollectiveMainloopFwdSm80ILi8ELi1ELb0EN4cute5tupleIJNS5_1CILi128EEENS7_ILi96EEENS7_ILi256EEEEEELi256ENS_10bfloat16_tEfNS_4arch4Sm80ELb0ELb0ELb1ELb0ELb1ELb0ELb1ELb0EEENS1_21CollectiveEpilogueFwdINS6_IJS8_SA_S9_EEENS6_IJNS7_ILi1EEESI_SI_EEESC_SE_Li256ELb0ELb1ELb0ELb0EEENS1_19SingleTileSchedulerILb0ELb0ELb1ELi128EEEEEEEEEvNT_6ParamsE:
	.zero		1944


//--------------------- .nv.constant0._ZN7cutlass13device_kernelIN5flash19enable_sm80_to_sm89INS1_16FlashAttnFwdSm80INS1_25CollectiveMainloopFwdSm80ILi8ELi1ELb0EN4cute5tupleIJNS5_1CILi128EEENS7_ILi96EEENS7_ILi256EEEEEELi256ENS_10bfloat16_tEfNS_4arch4Sm80ELb0ELb0ELb1ELb1ELb1ELb0ELb1ELb0EEENS1_21CollectiveEpilogueFwdINS6_IJS8_SA_S9_EEENS6_IJNS7_ILi1EEESI_SI_EEESC_SE_Li256ELb1ELb1ELb0ELb0EEENS1_19SingleTileSchedulerILb1ELb0ELb1ELi128EEEEEEEEEvNT_6ParamsE --------------------------
	.section	.nv.constant0._ZN7cutlass13device_kernelIN5flash19enable_sm80_to_sm89INS1_16FlashAttnFwdSm80INS1_25CollectiveMainloopFwdSm80ILi8ELi1ELb0EN4cute5tupleIJNS5_1CILi128EEENS7_ILi96EEENS7_ILi256EEEEEELi256ENS_10bfloat16_tEfNS_4arch4Sm80ELb0ELb0ELb1ELb1ELb1ELb0ELb1ELb0EEENS1_21CollectiveEpilogueFwdINS6_IJS8_SA_S9_EEENS6_IJNS7_ILi1EEESI_SI_EEESC_SE_Li256ELb1ELb1ELb0ELb0EEENS1_19SingleTileSchedulerILb1ELb0ELb1ELi128EEEEEEEEEvNT_6ParamsE,"a",@progbits
	.sectionflags	@""
	.align	4
.nv.constant0._ZN7cutlass13device_kernelIN5flash19enable_sm80_to_sm89INS1_16FlashAttnFwdSm80INS1_25CollectiveMainloopFwdSm80ILi8ELi1ELb0EN4cute5tupleIJNS5_1CILi128EEENS7_ILi96EEENS7_ILi256EEEEEELi256ENS_10bfloat16_tEfNS_4arch4Sm80ELb0ELb0ELb1ELb1ELb1ELb0ELb1ELb0EEENS1_21CollectiveEpilogueFwdINS6_IJS8_SA_S9_EEENS6_IJNS7_ILi1EEESI_SI_EEESC_SE_Li256ELb1ELb1ELb0ELb0EEENS1_19SingleTileSchedulerILb1ELb0ELb1ELi128EEEEEEEEEvNT_6ParamsE:
	.zero		1944


//--------------------- .nv.constant0._ZN7cutlass13device_kernelIN5flash19enable_sm80_to_sm89INS1_16FlashAttnFwdSm80INS1_25CollectiveMainloopFwdSm80ILi8ELi1ELb0EN4cute5tupleIJNS5_1CILi128EEENS7_ILi48EEENS7_ILi256EEEEEELi256ENS_10bfloat16_tEfNS_4arch4Sm80ELb0ELb0ELb1ELb1ELb1ELb1ELb1ELb0EEENS1_21CollectiveEpilogueFwdINS6_IJS8_SA_S9_EEENS6_IJNS7_ILi1EEESI_SI_EEESC_SE_Li256ELb1ELb1ELb0ELb0EEENS1_19SingleTileSchedulerILb1ELb0ELb1ELi128EEEEEEEEEvNT_6ParamsE --------------------------
	.section	.nv.constant0._ZN7cutlass13device_kernelIN5flash19enable_sm80_to_sm89INS1_16FlashAttnFwdSm80INS1_25CollectiveMainloopFwdSm80ILi8ELi1ELb0EN4cute5tupleIJNS5_1CILi128EEENS7_ILi48EEENS7_ILi256EEEEEELi256ENS_10bfloat16_tEfNS_4arch4Sm80ELb0ELb0ELb1ELb1ELb1ELb1ELb1ELb0EEENS1_21CollectiveEpilogueFwdINS6_IJS8_SA_S9_EEENS6_IJNS7_ILi1EEESI_SI_EEESC_SE_Li256ELb1ELb1ELb0ELb0EEENS1_19SingleTileSchedulerILb1ELb0ELb1ELi128EEEEEEEEEvNT_6ParamsE,"a",@progbits
	.sectionflags	@""
	.align	4
.nv.constant0._ZN7cutlass13device_kernelIN5flash19enable_sm80_to_sm89INS1_16FlashAttnFwdSm80INS1_25CollectiveMainloopFwdSm80ILi8ELi1ELb0EN4cute5tupleIJNS5_1CILi128EEENS7_ILi48EEENS7_ILi256EEEEEELi256ENS_10bfloat16_tEfNS_4arch4Sm80ELb0ELb0ELb1ELb1ELb1ELb1ELb1ELb0EEENS1_21CollectiveEpilogueFwdINS6_IJS8_SA_S9_EEENS6_IJNS7_ILi1EEESI_SI_EEESC_SE_Li256ELb1ELb1ELb0ELb0EEENS1_19SingleTileSchedulerILb1ELb0ELb1ELi128EEEEEEEEEvNT_6ParamsE:
	.zero		1944


//--------------------- .nv.constant0._ZN7cutlass13device_kernelIN5flash19enable_sm80_to_sm89INS1_16FlashAttnFwdSm80INS1_25CollectiveMainloopFwdSm80ILi8ELi1ELb0EN4cute5tupleIJNS5_1CILi128EEENS7_ILi64EEENS7_ILi256EEEEEELi256ENS_10bfloat16_tEfNS_4arch4Sm80ELb0ELb1ELb1ELb0ELb1ELb0ELb1ELb0EEENS1_21CollectiveEpilogueFwdINS6_IJS8_SA_S9_EEENS6_IJNS7_ILi1EEESI_SI_EEESC_SE_Li256ELb0ELb1ELb0ELb0EEENS1_19SingleTileSchedulerILb0ELb0ELb1ELi128EEEEEEEEEvNT_6ParamsE --------------------------
	.section	.nv.constant0._ZN7cutlass13device_kernelIN5flash19enable_sm80_to_sm89INS1_16FlashAttnFwdSm80INS1_25CollectiveMainloopFwdSm80ILi8ELi1ELb0EN4cute5tupleIJNS5_1CILi128EEENS7_ILi64EEENS7_ILi256EEEEEELi256ENS_10bfloat16_tEfNS_4arch4Sm80ELb0ELb1ELb1ELb0ELb1ELb0ELb1ELb0EEENS1_21CollectiveEpilogueFwdINS6_IJS8_SA_S9_EEENS6_IJNS7_ILi1EEESI_SI_EEESC_SE_Li256ELb0ELb1ELb0ELb0EEENS1_19SingleTileSchedulerILb0ELb0ELb1ELi128EEEEEEEEEvNT_6ParamsE,"a",@progbits
	.sectionflags	@""
	.align	4
.nv.constant0._ZN7cutlass13device_kernelIN5flash19enable_sm80_to_sm89INS1_16FlashAttnFwdSm80INS1_25CollectiveMainloopFwdSm80ILi8ELi1ELb0EN4cute5tupleIJNS5_1CILi128EEENS7_ILi64EEENS7_ILi256EEEEEELi256ENS_10bfloat16_tEfNS_4arch4Sm80ELb0ELb1ELb1ELb0ELb1ELb0ELb1ELb0EEENS1_21CollectiveEpilogueFwdINS6_IJS8_SA_S9_EEENS6_IJNS7_ILi1EEESI_SI_EEESC_SE_Li256ELb0ELb1ELb0ELb0EEENS1_19SingleTileSchedulerILb0ELb0ELb1ELi128EEEEEEEEEvNT_6ParamsE:
	.zero		1944


//--------------------- .nv.constant0._ZN7cutlass13device_kernelIN5flash19enable_sm80_to_sm89INS1_16FlashAttnFwdSm80INS1_25CollectiveMainloopFwdSm80ILi8ELi1ELb0EN4cute5tupleIJNS5_1CILi128EEENS7_ILi64EEENS7_ILi256EEEEEELi256ENS_10bfloat16_tEfNS_4arch4Sm80ELb0ELb1ELb1ELb1ELb1ELb0ELb1ELb0EEENS1_21CollectiveEpilogueFwdINS6_IJS8_SA_S9_EEENS6_IJNS7_ILi1EEESI_SI_EEESC_SE_Li256ELb1ELb1ELb0ELb0EEENS1_19SingleTileSchedulerILb1ELb0ELb1ELi128EEEEEEEEEvNT_6ParamsE --------------------------
	.section	.nv.constant0._ZN7cutlass13device_kernelIN5flash19enable_sm80_to_sm89INS1_16FlashAttnFwdSm80INS1_25CollectiveMainloopFwdSm80ILi8ELi1ELb0EN4cute5tupleIJNS5_1CILi128EEENS7_ILi64EEENS7_ILi256EEEEEELi256ENS_10bfloat16_tEfNS_4arch4Sm80ELb0ELb1ELb1ELb1ELb1ELb0ELb1ELb0EEENS1_21CollectiveEpilogueFwdINS6_IJS8_SA_S9_EEENS6_IJNS7_ILi1EEESI_SI_EEESC_SE_Li256ELb1ELb1ELb0ELb0EEENS1_19SingleTileSchedulerILb1ELb0ELb1ELi128EEEEEEEEEvNT_6ParamsE,"a",@progbits
	.sectionflags	@""
	.align	4
.nv.constant0._ZN7cutlass13device_kernelIN5flash19enable_sm80_to_sm89INS1_16FlashAttnFwdSm80INS1_25CollectiveMainloopFwdSm80ILi8ELi1ELb0EN4cute5tupleIJNS5_1CILi128EEENS7_ILi64EEENS7_ILi256EEEEEELi256ENS_10bfloat16_tEfNS_4arch4Sm80ELb0ELb1ELb1ELb1ELb1ELb0ELb1ELb0EEENS1_21CollectiveEpilogueFwdINS6_IJS8_SA_S9_EEENS6_IJNS7_ILi1EEESI_SI_EEESC_SE_Li256ELb1ELb1ELb0ELb0EEENS1_19SingleTileSchedulerILb1ELb0ELb1ELi128EEEEEEEEEvNT_6ParamsE:
	.zero		1944


//--------------------- .nv.constant0._ZN7cutlass13device_kernelIN5flash19enable_sm80_to_sm89INS1_16FlashAttnFwdSm80INS1_25CollectiveMainloopFwdSm80ILi8ELi1ELb0EN4cute5tupleIJNS5_1CILi128EEENS7_ILi48EEENS7_ILi256EEEEEELi256ENS_10bfloat16_tEfNS_4arch4Sm80ELb0ELb1ELb1ELb1ELb1ELb1ELb1ELb0EEENS1_21CollectiveEpilogueFwdINS6_IJS8_SA_S9_EEENS6_IJNS7_ILi1EEESI_SI_EEESC_SE_Li256ELb1ELb1ELb0ELb0EEENS1_19SingleTileSchedulerILb1ELb0ELb1ELi128EEEEEEEEEvNT_6ParamsE --------------------------
	.section	.nv.constant0._ZN7cutlass13device_kernelIN5flash19enable_sm80_to_sm89INS1_16FlashAttnFwdSm80INS1_25CollectiveMainloopFwdSm80ILi8ELi1ELb0EN4cute5tupleIJNS5_1CILi128EEENS7_ILi48EEENS7_ILi256EEEEEELi256ENS_10bfloat16_tEfNS_4arch4Sm80ELb0ELb1ELb1ELb1ELb1ELb1ELb1ELb0EEENS1_21CollectiveEpilogueFwdINS6_IJS8_SA_S9_EEENS6_IJNS7_ILi1EEESI_SI_EEESC_SE_Li256ELb1ELb1ELb0ELb0EEENS1_19SingleTileSchedulerILb1ELb0ELb1ELi128EEEEEEEEEvNT_6ParamsE,"a",@progbits
	.sectionflags	@""
	.align	4
.nv.constant0._ZN7cutlass13device_kernelIN5flash19enable_sm80_to_sm89INS1_16FlashAttnFwdSm80INS1_25CollectiveMainloopFwdSm80ILi8ELi1ELb0EN4cute5tupleIJNS5_1CILi128EEENS7_ILi48EEENS7_ILi256EEEEEELi256ENS_10bfloat16_tEfNS_4arch4Sm80ELb0ELb1ELb1ELb1ELb1ELb1ELb1ELb0EEENS1_21CollectiveEpilogueFwdINS6_IJS8_SA_S9_EEENS6_IJNS7_ILi1EEESI_SI_EEESC_SE_Li256ELb1ELb1ELb0ELb0EEENS1_19SingleTileSchedulerILb1ELb0ELb1ELi128EEEEEEEEEvNT_6ParamsE:
	.zero		1944


//--------------------- .nv.constant0._ZN7cutlass13device_kernelIN5flash19enable_sm80_to_sm89INS1_16FlashAttnFwdSm80INS1_25CollectiveMainloopFwdSm80ILi8ELi1ELb0EN4cute5tupleIJNS5_1CILi128EEENS7_ILi96EEENS7_ILi256EEEEEELi256ENS_10bfloat16_tEfNS_4arch4Sm80ELb1ELb0ELb1ELb0ELb1ELb0ELb1ELb0EEENS1_21CollectiveEpilogueFwdINS6_IJS8_SA_S9_EEENS6_IJNS7_ILi1EEESI_SI_EEESC_SE_Li256ELb0ELb1ELb0ELb0EEENS1_30DynamicPersistentTileSchedulerILi256ELi256ELb0ELb1ELb0EEEEEEEEEvNT_6ParamsE --------------------------
	.section	.nv.constant0._ZN7cutlass13device_kernelIN5flash19enable_sm80_to_sm89INS1_16FlashAttnFwdSm80INS1_25CollectiveMainloopFwdSm80ILi8ELi1ELb0EN4cute5tupleIJNS5_1CILi128EEENS7_ILi96EEENS7_ILi256EEEEEELi256ENS_10bfloat16_tEfNS_4arch4Sm80ELb1ELb0ELb1ELb0ELb1ELb0ELb1ELb0EEENS1_21CollectiveEpilogueFwdINS6_IJS8_SA_S9_EEENS6_IJNS7_ILi1EEESI_SI_EEESC_SE_Li256ELb0ELb1ELb0ELb0EEENS1_30DynamicPersistentTileSchedulerILi256ELi256ELb0ELb1ELb0EEEEEEEEEvNT_6ParamsE,"a",@progbits
	.sectionflags	@""
	.align	4
.nv.constant0._ZN7cutlass13device_kernelIN5flash19enable_sm80_to_sm89INS1_16FlashAttnFwdSm80INS1_25CollectiveMainloopFwdSm80ILi8ELi1ELb0EN4cute5tupleIJNS5_1CILi128EEENS7_ILi96EEENS7_ILi256EEEEEELi256ENS_10bfloat16_tEfNS_4arch4Sm80ELb1ELb0ELb1ELb0ELb1ELb0ELb1ELb0EEENS1_21CollectiveEpilogueFwdINS6_IJS8_SA_S9_EEENS6_IJNS7_ILi1EEESI_SI_EEESC_SE_Li256ELb0ELb1ELb0ELb0EEENS1_30DynamicPersistentTileSchedulerILi256ELi256ELb0ELb1ELb0EEEEEEEEEvNT_6ParamsE:
	.zero		1960


//--------------------- .nv.constant0._ZN7cutlass13device_kernelIN5flash19enable_sm80_to_sm89INS1_16FlashAttnFwdSm80INS1_25CollectiveMainloopFwdSm80ILi8ELi1ELb0EN4cute5tupleIJNS5_1CILi128EEENS7_ILi96EEENS7_ILi256EEEEEELi256ENS_10bfloat16_tEfNS_4arch4Sm80ELb1ELb0ELb1ELb1ELb1ELb0ELb1ELb0EEENS1_21CollectiveEpilogueFwdINS6_IJS8_SA_S9_EEENS6_IJNS7_ILi1EEESI_SI_EEESC_SE_Li256ELb1ELb1ELb0ELb0EEENS1_19SingleTileSchedulerILb1ELb0ELb1ELi128EEEEEEEEEvNT_6ParamsE --------------------------
	.section	.nv.constant0._ZN7cutlass13device_kernelIN5flash19enable_sm80_to_sm89INS1_16FlashAttnFwdSm80INS1_25CollectiveMainloopFwdSm80ILi8ELi1ELb0EN4cute5tupleIJNS5_1CILi128EEENS7_ILi96EEENS7_ILi256EEEEEELi256ENS_10bfloat16_tEfNS_4arch4Sm80ELb1ELb0ELb1ELb1ELb1ELb0ELb1ELb0EEENS1_21CollectiveEpilogueFwdINS6_IJS8_SA_S9_EEENS6_IJNS7_ILi1EEESI_SI_EEESC_SE_Li256ELb1ELb1ELb0ELb0EEENS1_19SingleTileSchedulerILb1ELb0ELb1ELi128EEEEEEEEEvNT_6ParamsE,"a",@progbits
	.sectionflags	@""
	.align	4
.nv.constant0._ZN7cutlass13device_kernelIN5flash19enable_sm80_to_sm89INS1_16FlashAttnFwdSm80INS1_25CollectiveMainloopFwdSm80ILi8ELi1ELb0EN4cute5tupleIJNS5_1CILi128EEENS7_ILi96EEENS7_ILi256EEEEEELi256ENS_10bfloat16_tEfNS_4arch4Sm80ELb1ELb0ELb1ELb1ELb1ELb0ELb1ELb0EEENS1_21CollectiveEpilogueFwdINS6_IJS8_SA_S9_EEENS6_IJNS7_ILi1EEESI_SI_EEESC_SE_Li256ELb1ELb1ELb0ELb0EEENS1_19SingleTileSchedulerILb1ELb0ELb1ELi128EEEEEEEEEvNT_6ParamsE:
	.zero		1944


//--------------------- .nv.constant0._ZN7cutlass13device_kernelIN5flash19enable_sm80_to_sm89INS1_16FlashAttnFwdSm80INS1_25CollectiveMainloopFwdSm80ILi8ELi1ELb0EN4cute5tupleIJNS5_1CILi128EEENS7_ILi48EEENS7_ILi256EEEEEELi256ENS_10bfloat16_tEfNS_4arch4Sm80ELb1ELb0ELb1ELb1ELb1ELb1ELb1ELb0EEENS1_21CollectiveEpilogueFwdINS6_IJS8_SA_S9_EEENS6_IJNS7_ILi1EEESI_SI_EEESC_SE_Li256ELb1ELb1ELb0ELb0EEENS1_19SingleTileSchedulerILb1ELb0ELb1ELi128EEEEEEEEEvNT_6ParamsE --------------------------
	.section	.nv.constant0._ZN7cutlass13device_kernelIN5flash19enable_sm80_to_sm89INS1_16FlashAttnFwdSm80INS1_25CollectiveMainloopFwdSm80ILi8ELi1ELb0EN4cute5tupleIJNS5_1CILi128EEENS7_ILi48EEENS7_ILi256EEEEEELi256ENS_10bfloat16_tEfNS_4arch4Sm80ELb1ELb0ELb1ELb1ELb1ELb1ELb1ELb0EEENS1_21CollectiveEpilogueFwdINS6_IJS8_SA_S9_EEENS6_IJNS7_ILi1EEESI_SI_EEESC_SE_Li256ELb1ELb1ELb0ELb0EEENS1_19SingleTileSchedulerILb1ELb0ELb1ELi128EEEEEEEEEvNT_6ParamsE,"a",@progbits
	.sectionflags	@""
	.align	4
.nv.constant0._ZN7cutlass13device_kernelIN5flash19enable_sm80_to_sm89INS1_16FlashAttnFwdSm80INS1_25CollectiveMainloopFwdSm80ILi8ELi1ELb0EN4cute5tupleIJNS5_1CILi128EEENS7_ILi48EEENS7_ILi256EEEEEELi256ENS_10bfloat16_tEfNS_4arch4Sm80ELb1ELb0ELb1ELb1ELb1ELb1ELb1ELb0EEENS1_21CollectiveEpilogueFwdINS6_IJS8_SA_S9_EEENS6_IJNS7_ILi1EEESI_SI_EEESC_SE_Li256ELb1ELb1ELb0ELb0EEENS1_19SingleTileSchedulerILb1ELb0ELb1ELi128EEEEEEEEEvNT_6ParamsE:
	.zero		1944


//--------------------- SYMBOLS --------------------------

	.type		.nv.reservedSmem.offset0,@object
	.size		.nv.reservedSmem.offset0,0x4
